//
// Generated by NVIDIA NVVM Compiler
//
// Compiler Build ID: CL-36424714
// Cuda compilation tools, release 13.0, V13.0.88
// Based on NVVM 20.0.0
//

.version 9.0
.target sm_100
.address_size 64

	// .globl	_Z12FindLocalMiniPiS_S_S_
// _ZZ12FindLocalMiniPiS_S_S_E10local_mins has been demoted
// _ZZ12FindLocalMiniPiS_S_S_E16local_mins_index has been demoted

.visible .entry _Z12FindLocalMiniPiS_S_S_(
	.param .u32 _Z12FindLocalMiniPiS_S_S__param_0,
	.param .u64 .ptr .align 1 _Z12FindLocalMiniPiS_S_S__param_1,
	.param .u64 .ptr .align 1 _Z12FindLocalMiniPiS_S_S__param_2,
	.param .u64 .ptr .align 1 _Z12FindLocalMiniPiS_S_S__param_3,
	.param .u64 .ptr .align 1 _Z12FindLocalMiniPiS_S_S__param_4
)
{
	.reg .pred 	%p<10>;
	.reg .b32 	%r<47>;
	.reg .b64 	%rd<16>;
	// demoted variable
	.shared .align 4 .b8 _ZZ12FindLocalMiniPiS_S_S_E10local_mins[4096];
	// demoted variable
	.shared .align 4 .b8 _ZZ12FindLocalMiniPiS_S_S_E16local_mins_index[4096];
	ld.param.u32 	%r22, [_Z12FindLocalMiniPiS_S_S__param_0];
	ld.param.u64 	%rd3, [_Z12FindLocalMiniPiS_S_S__param_1];
	ld.param.u64 	%rd4, [_Z12FindLocalMiniPiS_S_S__param_2];
	ld.param.u64 	%rd5, [_Z12FindLocalMiniPiS_S_S__param_3];
	ld.param.u64 	%rd6, [_Z12FindLocalMiniPiS_S_S__param_4];
	mov.u32 	%r46, %ntid.x;
	mov.u32 	%r2, %ctaid.x;
	mov.u32 	%r3, %tid.x;
	mad.lo.s32 	%r39, %r46, %r2, %r3;
	setp.ge.s32 	%p1, %r39, %r22;
	mov.b32 	%r43, -1;
	mov.b32 	%r42, 1000000;
	@%p1 bra 	$L__BB0_5;
	mov.u32 	%r27, %nctaid.x;
	mul.lo.s32 	%r5, %r46, %r27;
	cvta.to.global.u64 	%rd1, %rd3;
	cvta.to.global.u64 	%rd2, %rd4;
	mov.b32 	%r42, 1000000;
	mov.b32 	%r43, -1;
$L__BB0_2:
	mul.wide.s32 	%rd7, %r39, 4;
	add.s64 	%rd8, %rd1, %rd7;
	ld.global.u32 	%r28, [%rd8];
	setp.ne.s32 	%p2, %r28, 0;
	@%p2 bra 	$L__BB0_4;
	add.s64 	%rd10, %rd2, %rd7;
	ld.global.u32 	%r29, [%rd10];
	setp.lt.s32 	%p3, %r29, %r42;
	min.s32 	%r42, %r29, %r42;
	selp.b32 	%r43, %r39, %r43, %p3;
$L__BB0_4:
	add.s32 	%r39, %r39, %r5;
	setp.lt.s32 	%p4, %r39, %r22;
	@%p4 bra 	$L__BB0_2;
$L__BB0_5:
	shl.b32 	%r30, %r3, 2;
	mov.u32 	%r31, _ZZ12FindLocalMiniPiS_S_S_E10local_mins;
	add.s32 	%r16, %r31, %r30;
	st.shared.u32 	[%r16], %r42;
	mov.u32 	%r32, _ZZ12FindLocalMiniPiS_S_S_E16local_mins_index;
	add.s32 	%r17, %r32, %r30;
	st.shared.u32 	[%r17], %r43;
	bar.sync 	0;
	setp.lt.u32 	%p5, %r46, 2;
	@%p5 bra 	$L__BB0_10;
$L__BB0_6:
	mov.u32 	%r18, %r46;
	shr.u32 	%r46, %r18, 1;
	setp.ge.u32 	%p6, %r3, %r46;
	@%p6 bra 	$L__BB0_9;
	shl.b32 	%r20, %r46, 2;
	add.s32 	%r33, %r16, %r20;
	ld.shared.u32 	%r21, [%r33];
	ld.shared.u32 	%r34, [%r16];
	setp.ge.s32 	%p7, %r21, %r34;
	@%p7 bra 	$L__BB0_9;
	st.shared.u32 	[%r16], %r21;
	add.s32 	%r35, %r17, %r20;
	ld.shared.u32 	%r36, [%r35];
	st.shared.u32 	[%r17], %r36;
$L__BB0_9:
	bar.sync 	0;
	setp.gt.u32 	%p8, %r18, 3;
	@%p8 bra 	$L__BB0_6;
$L__BB0_10:
	setp.ne.s32 	%p9, %r3, 0;
	@%p9 bra 	$L__BB0_12;
	ld.shared.u32 	%r37, [_ZZ12FindLocalMiniPiS_S_S_E10local_mins];
	cvta.to.global.u64 	%rd11, %rd5;
	mul.wide.u32 	%rd12, %r2, 4;
	add.s64 	%rd13, %rd11, %rd12;
	st.global.u32 	[%rd13], %r37;
	ld.shared.u32 	%r38, [_ZZ12FindLocalMiniPiS_S_S_E16local_mins_index];
	cvta.to.global.u64 	%rd14, %rd6;
	add.s64 	%rd15, %rd14, %rd12;
	st.global.u32 	[%rd15], %r38;
$L__BB0_12:
	ret;

}
	// .globl	_Z15UpdateGlobalMinPiS_S_S_S_
.visible .entry _Z15UpdateGlobalMinPiS_S_S_S_(
	.param .u64 .ptr .align 1 _Z15UpdateGlobalMinPiS_S_S_S__param_0,
	.param .u64 .ptr .align 1 _Z15UpdateGlobalMinPiS_S_S_S__param_1,
	.param .u64 .ptr .align 1 _Z15UpdateGlobalMinPiS_S_S_S__param_2,
	.param .u64 .ptr .align 1 _Z15UpdateGlobalMinPiS_S_S_S__param_3,
	.param .u64 .ptr .align 1 _Z15UpdateGlobalMinPiS_S_S_S__param_4
)
{
	.reg .pred 	%p<39>;
	.reg .b32 	%r<245>;
	.reg .b64 	%rd<36>;

	ld.param.u64 	%rd19, [_Z15UpdateGlobalMinPiS_S_S_S__param_0];
	ld.param.u64 	%rd20, [_Z15UpdateGlobalMinPiS_S_S_S__param_1];
	ld.param.u64 	%rd22, [_Z15UpdateGlobalMinPiS_S_S_S__param_2];
	ld.param.u64 	%rd23, [_Z15UpdateGlobalMinPiS_S_S_S__param_3];
	ld.param.u64 	%rd21, [_Z15UpdateGlobalMinPiS_S_S_S__param_4];
	cvta.to.global.u64 	%rd1, %rd23;
	cvta.to.global.u64 	%rd2, %rd22;
	mov.u32 	%r151, %ctaid.x;
	mov.u32 	%r152, %tid.x;
	or.b32  	%r153, %r151, %r152;
	setp.ne.s32 	%p1, %r153, 0;
	@%p1 bra 	$L__BB1_72;
	mov.u32 	%r1, %nctaid.x;
	and.b32  	%r2, %r1, 15;
	setp.lt.u32 	%p2, %r1, 16;
	mov.b32 	%r167, 1000000;
	mov.b32 	%r168, -1;
	mov.b32 	%r222, 0;
	@%p2 bra 	$L__BB1_36;
	and.b32  	%r222, %r1, 2147483632;
	and.b32  	%r160, %r1, -16;
	neg.s32 	%r164, %r160;
	add.s64 	%rd33, %rd2, 32;
	add.s64 	%rd32, %rd1, 32;
	mov.b32 	%r167, 1000000;
	mov.b32 	%r168, -1;
$L__BB1_3:
	.pragma "nounroll";
	ld.global.u32 	%r8, [%rd33+-32];
	setp.ge.s32 	%p3, %r8, %r167;
	@%p3 bra 	$L__BB1_5;
	ld.global.u32 	%r168, [%rd32+-32];
	mov.u32 	%r167, %r8;
$L__BB1_5:
	ld.global.u32 	%r12, [%rd33+-28];
	setp.ge.s32 	%p4, %r12, %r167;
	@%p4 bra 	$L__BB1_7;
	ld.global.u32 	%r168, [%rd32+-28];
	mov.u32 	%r167, %r12;
$L__BB1_7:
	ld.global.u32 	%r16, [%rd33+-24];
	setp.ge.s32 	%p5, %r16, %r167;
	@%p5 bra 	$L__BB1_9;
	ld.global.u32 	%r168, [%rd32+-24];
	mov.u32 	%r167, %r16;
$L__BB1_9:
	ld.global.u32 	%r20, [%rd33+-20];
	setp.ge.s32 	%p6, %r20, %r167;
	@%p6 bra 	$L__BB1_11;
	ld.global.u32 	%r168, [%rd32+-20];
	mov.u32 	%r167, %r20;
$L__BB1_11:
	ld.global.u32 	%r24, [%rd33+-16];
	setp.ge.s32 	%p7, %r24, %r167;
	@%p7 bra 	$L__BB1_13;
	ld.global.u32 	%r168, [%rd32+-16];
	mov.u32 	%r167, %r24;
$L__BB1_13:
	ld.global.u32 	%r28, [%rd33+-12];
	setp.ge.s32 	%p8, %r28, %r167;
	@%p8 bra 	$L__BB1_15;
	ld.global.u32 	%r168, [%rd32+-12];
	mov.u32 	%r167, %r28;
$L__BB1_15:
	ld.global.u32 	%r32, [%rd33+-8];
	setp.ge.s32 	%p9, %r32, %r167;
	@%p9 bra 	$L__BB1_17;
	ld.global.u32 	%r168, [%rd32+-8];
	mov.u32 	%r167, %r32;
$L__BB1_17:
	ld.global.u32 	%r36, [%rd33+-4];
	setp.ge.s32 	%p10, %r36, %r167;
	@%p10 bra 	$L__BB1_19;
	ld.global.u32 	%r168, [%rd32+-4];
	mov.u32 	%r167, %r36;
$L__BB1_19:
	ld.global.u32 	%r40, [%rd33];
	setp.ge.s32 	%p11, %r40, %r167;
	@%p11 bra 	$L__BB1_21;
	ld.global.u32 	%r168, [%rd32];
	mov.u32 	%r167, %r40;
$L__BB1_21:
	ld.global.u32 	%r44, [%rd33+4];
	setp.ge.s32 	%p12, %r44, %r167;
	@%p12 bra 	$L__BB1_23;
	ld.global.u32 	%r168, [%rd32+4];
	mov.u32 	%r167, %r44;
$L__BB1_23:
	ld.global.u32 	%r48, [%rd33+8];
	setp.ge.s32 	%p13, %r48, %r167;
	@%p13 bra 	$L__BB1_25;
	ld.global.u32 	%r168, [%rd32+8];
	mov.u32 	%r167, %r48;
$L__BB1_25:
	ld.global.u32 	%r52, [%rd33+12];
	setp.ge.s32 	%p14, %r52, %r167;
	@%p14 bra 	$L__BB1_27;
	ld.global.u32 	%r168, [%rd32+12];
	mov.u32 	%r167, %r52;
$L__BB1_27:
	ld.global.u32 	%r56, [%rd33+16];
	setp.ge.s32 	%p15, %r56, %r167;
	@%p15 bra 	$L__BB1_29;
	ld.global.u32 	%r168, [%rd32+16];
	mov.u32 	%r167, %r56;
$L__BB1_29:
	ld.global.u32 	%r60, [%rd33+20];
	setp.ge.s32 	%p16, %r60, %r167;
	@%p16 bra 	$L__BB1_31;
	ld.global.u32 	%r168, [%rd32+20];
	mov.u32 	%r167, %r60;
$L__BB1_31:
	ld.global.u32 	%r64, [%rd33+24];
	setp.ge.s32 	%p17, %r64, %r167;
	@%p17 bra 	$L__BB1_33;
	ld.global.u32 	%r168, [%rd32+24];
	mov.u32 	%r167, %r64;
$L__BB1_33:
	ld.global.u32 	%r68, [%rd33+28];
	setp.ge.s32 	%p18, %r68, %r167;
	@%p18 bra 	$L__BB1_35;
	ld.global.u32 	%r168, [%rd32+28];
	mov.u32 	%r167, %r68;
$L__BB1_35:
	add.s32 	%r164, %r164, 16;
	add.s64 	%rd33, %rd33, 64;
	add.s64 	%rd32, %rd32, 64;
	setp.ne.s32 	%p19, %r164, 0;
	@%p19 bra 	$L__BB1_3;
$L__BB1_36:
	setp.eq.s32 	%p20, %r2, 0;
	@%p20 bra 	$L__BB1_71;
	and.b32  	%r78, %r1, 7;
	setp.lt.u32 	%p21, %r2, 8;
	@%p21 bra 	$L__BB1_55;
	mul.wide.u32 	%rd24, %r222, 4;
	add.s64 	%rd9, %rd2, %rd24;
	ld.global.u32 	%r79, [%rd9];
	setp.ge.s32 	%p22, %r79, %r167;
	add.s64 	%rd10, %rd1, %rd24;
	@%p22 bra 	$L__BB1_40;
	ld.global.u32 	%r168, [%rd10];
	mov.u32 	%r167, %r79;
$L__BB1_40:
	ld.global.u32 	%r83, [%rd9+4];
	setp.ge.s32 	%p23, %r83, %r167;
	@%p23 bra 	$L__BB1_42;
	ld.global.u32 	%r168, [%rd10+4];
	mov.u32 	%r167, %r83;
$L__BB1_42:
	ld.global.u32 	%r87, [%rd9+8];
	setp.ge.s32 	%p24, %r87, %r167;
	@%p24 bra 	$L__BB1_44;
	ld.global.u32 	%r168, [%rd10+8];
	mov.u32 	%r167, %r87;
$L__BB1_44:
	ld.global.u32 	%r91, [%rd9+12];
	setp.ge.s32 	%p25, %r91, %r167;
	@%p25 bra 	$L__BB1_46;
	ld.global.u32 	%r168, [%rd10+12];
	mov.u32 	%r167, %r91;
$L__BB1_46:
	ld.global.u32 	%r95, [%rd9+16];
	setp.ge.s32 	%p26, %r95, %r167;
	@%p26 bra 	$L__BB1_48;
	ld.global.u32 	%r168, [%rd10+16];
	mov.u32 	%r167, %r95;
$L__BB1_48:
	ld.global.u32 	%r99, [%rd9+20];
	setp.ge.s32 	%p27, %r99, %r167;
	@%p27 bra 	$L__BB1_50;
	ld.global.u32 	%r168, [%rd10+20];
	mov.u32 	%r167, %r99;
$L__BB1_50:
	ld.global.u32 	%r103, [%rd9+24];
	setp.ge.s32 	%p28, %r103, %r167;
	@%p28 bra 	$L__BB1_52;
	ld.global.u32 	%r168, [%rd10+24];
	mov.u32 	%r167, %r103;
$L__BB1_52:
	ld.global.u32 	%r107, [%rd9+28];
	setp.ge.s32 	%p29, %r107, %r167;
	@%p29 bra 	$L__BB1_54;
	ld.global.u32 	%r168, [%rd10+28];
	mov.u32 	%r167, %r107;
$L__BB1_54:
	add.s32 	%r222, %r222, 8;
$L__BB1_55:
	setp.eq.s32 	%p30, %r78, 0;
	@%p30 bra 	$L__BB1_71;
	and.b32  	%r117, %r1, 3;
	setp.lt.u32 	%p31, %r78, 4;
	@%p31 bra 	$L__BB1_66;
	mul.wide.u32 	%rd25, %r222, 4;
	add.s64 	%rd11, %rd2, %rd25;
	ld.global.u32 	%r118, [%rd11];
	setp.ge.s32 	%p32, %r118, %r167;
	add.s64 	%rd12, %rd1, %rd25;
	@%p32 bra 	$L__BB1_59;
	ld.global.u32 	%r168, [%rd12];
	mov.u32 	%r167, %r118;
$L__BB1_59:
	ld.global.u32 	%r122, [%rd11+4];
	setp.ge.s32 	%p33, %r122, %r167;
	@%p33 bra 	$L__BB1_61;
	ld.global.u32 	%r168, [%rd12+4];
	mov.u32 	%r167, %r122;
$L__BB1_61:
	ld.global.u32 	%r126, [%rd11+8];
	setp.ge.s32 	%p34, %r126, %r167;
	@%p34 bra 	$L__BB1_63;
	ld.global.u32 	%r168, [%rd12+8];
	mov.u32 	%r167, %r126;
$L__BB1_63:
	ld.global.u32 	%r130, [%rd11+12];
	setp.ge.s32 	%p35, %r130, %r167;
	@%p35 bra 	$L__BB1_65;
	ld.global.u32 	%r168, [%rd12+12];
	mov.u32 	%r167, %r130;
$L__BB1_65:
	add.s32 	%r222, %r222, 4;
$L__BB1_66:
	setp.eq.s32 	%p36, %r117, 0;
	@%p36 bra 	$L__BB1_71;
	mul.wide.u32 	%rd26, %r222, 4;
	add.s64 	%rd35, %rd1, %rd26;
	add.s64 	%rd34, %rd2, %rd26;
	neg.s32 	%r238, %r117;
$L__BB1_68:
	.pragma "nounroll";
	ld.global.u32 	%r144, [%rd34];
	setp.ge.s32 	%p37, %r144, %r167;
	@%p37 bra 	$L__BB1_70;
	ld.global.u32 	%r168, [%rd35];
	mov.u32 	%r167, %r144;
$L__BB1_70:
	add.s64 	%rd35, %rd35, 4;
	add.s64 	%rd34, %rd34, 4;
	add.s32 	%r238, %r238, 1;
	setp.ne.s32 	%p38, %r238, 0;
	@%p38 bra 	$L__BB1_68;
$L__BB1_71:
	cvta.to.global.u64 	%rd27, %rd19;
	st.global.u32 	[%rd27], %r167;
	cvta.to.global.u64 	%rd28, %rd20;
	st.global.u32 	[%rd28], %r168;
	cvta.to.global.u64 	%rd29, %rd21;
	mul.wide.s32 	%rd30, %r168, 4;
	add.s64 	%rd31, %rd29, %rd30;
	mov.b32 	%r163, 1;
	st.global.u32 	[%rd31], %r163;
$L__BB1_72:
	ret;

}
	// .globl	_Z10UpdatePathiPiS_S_S_S_S_
.visible .entry _Z10UpdatePathiPiS_S_S_S_S_(
	.param .u32 _Z10UpdatePathiPiS_S_S_S_S__param_0,
	.param .u64 .ptr .align 1 _Z10UpdatePathiPiS_S_S_S_S__param_1,
	.param .u64 .ptr .align 1 _Z10UpdatePathiPiS_S_S_S_S__param_2,
	.param .u64 .ptr .align 1 _Z10UpdatePathiPiS_S_S_S_S__param_3,
	.param .u64 .ptr .align 1 _Z10UpdatePathiPiS_S_S_S_S__param_4,
	.param .u64 .ptr .align 1 _Z10UpdatePathiPiS_S_S_S_S__param_5,
	.param .u64 .ptr .align 1 _Z10UpdatePathiPiS_S_S_S_S__param_6
)
{
	.reg .pred 	%p<5>;
	.reg .b32 	%r<19>;
	.reg .b64 	%rd<21>;

	ld.param.u32 	%r9, [_Z10UpdatePathiPiS_S_S_S_S__param_0];
	ld.param.u64 	%rd6, [_Z10UpdatePathiPiS_S_S_S_S__param_1];
	ld.param.u64 	%rd7, [_Z10UpdatePathiPiS_S_S_S_S__param_2];
	ld.param.u64 	%rd8, [_Z10UpdatePathiPiS_S_S_S_S__param_3];
	ld.param.u64 	%rd9, [_Z10UpdatePathiPiS_S_S_S_S__param_4];
	ld.param.u64 	%rd10, [_Z10UpdatePathiPiS_S_S_S_S__param_5];
	ld.param.u64 	%rd11, [_Z10UpdatePathiPiS_S_S_S_S__param_6];
	cvta.to.global.u64 	%rd12, %rd11;
	cvta.to.global.u64 	%rd13, %rd10;
	mov.u32 	%r10, %ntid.x;
	mov.u32 	%r11, %ctaid.x;
	mov.u32 	%r12, %tid.x;
	mad.lo.s32 	%r18, %r10, %r11, %r12;
	mov.u32 	%r13, %nctaid.x;
	mul.lo.s32 	%r2, %r10, %r13;
	ld.global.u32 	%r3, [%rd13];
	ld.global.u32 	%r4, [%rd12];
	setp.ge.s32 	%p1, %r18, %r9;
	@%p1 bra 	$L__BB2_6;
	mul.lo.s32 	%r5, %r4, %r9;
	cvta.to.global.u64 	%rd1, %rd7;
	cvta.to.global.u64 	%rd2, %rd6;
	cvta.to.global.u64 	%rd3, %rd8;
	cvta.to.global.u64 	%rd4, %rd9;
$L__BB2_2:
	mul.wide.s32 	%rd14, %r18, 4;
	add.s64 	%rd15, %rd1, %rd14;
	ld.global.u32 	%r14, [%rd15];
	setp.ne.s32 	%p2, %r14, 0;
	@%p2 bra 	$L__BB2_5;
	add.s32 	%r15, %r18, %r5;
	mul.wide.s32 	%rd16, %r15, 4;
	add.s64 	%rd17, %rd2, %rd16;
	ld.global.u32 	%r16, [%rd17];
	add.s32 	%r7, %r16, %r3;
	add.s64 	%rd5, %rd3, %rd14;
	ld.global.u32 	%r17, [%rd5];
	setp.ge.s32 	%p3, %r7, %r17;
	@%p3 bra 	$L__BB2_5;
	st.global.u32 	[%rd5], %r7;
	add.s64 	%rd20, %rd4, %rd14;
	st.global.u32 	[%rd20], %r4;
$L__BB2_5:
	add.s32 	%r18, %r18, %r2;
	setp.lt.s32 	%p4, %r18, %r9;
	@%p4 bra 	$L__BB2_2;
$L__BB2_6:
	ret;

}


// ===== COMPILED SASS (sm_100) =====

	.target	sm_100

	.elftype	@"ET_EXEC"


//--------------------- .note.nv.tkinfo           --------------------------
	.section	.note.nv.tkinfo,"",@"SHT_NOTE"
	.sectionflags	@"SHF_NOTE_NV_TKINFO"
	.tkinfo
        /*0018*/ 	.word	0x00000002
        /*0030*/ 	.string	""
        /*0030*/ 	.string	"ptxas"
        /*0030*/ 	.string	"Cuda compilation tools, release 13.0, V13.0.88"
        /*0030*/ 	.string	"Build cuda_13.0.r13.0/compiler.36424714_0"
        /*0030*/ 	.string	"-arch sm_100 -m 64 "



//--------------------- .note.nv.cuinfo           --------------------------
	.section	.note.nv.cuinfo,"",@"SHT_NOTE"
	.sectionflags	@"SHF_NOTE_NV_CUINFO"
        /*0018*/ 	.short	0x0002
        /*001a*/ 	.short	0x0064
        /*001c*/ 	.short	0x0082
	.zero		2


//--------------------- .nv.info                  --------------------------
	.section	.nv.info,"",@"SHT_CUDA_INFO"
	.align	4


	//----- nvinfo : EIATTR_REGCOUNT
	.align		4
        /*0000*/ 	.byte	0x04, 0x2f
        /*0002*/ 	.short	(.L_1 - .L_0)
	.align		4
.L_0:
        /*0004*/ 	.word	index@(_Z12FindLocalMiniPiS_S_S_)
        /*0008*/ 	.word	0x00000010


	//----- nvinfo : EIATTR_FRAME_SIZE
	.align		4
.L_1:
        /*000c*/ 	.byte	0x04, 0x11
        /*000e*/ 	.short	(.L_3 - .L_2)
	.align		4
.L_2:
        /*0010*/ 	.word	index@(_Z12FindLocalMiniPiS_S_S_)
        /*0014*/ 	.word	0x00000000


	//----- nvinfo : EIATTR_REGCOUNT
	.align		4
.L_3:
        /*0018*/ 	.byte	0x04, 0x2f
        /*001a*/ 	.short	(.L_5 - .L_4)
	.align		4
.L_4:
        /*001c*/ 	.word	index@(_Z15UpdateGlobalMinPiS_S_S_S_)
        /*0020*/ 	.word	0x00000010


	//----- nvinfo : EIATTR_FRAME_SIZE
	.align		4
.L_5:
        /*0024*/ 	.byte	0x04, 0x11
        /*0026*/ 	.short	(.L_7 - .L_6)
	.align		4
.L_6:
        /*0028*/ 	.word	index@(_Z15UpdateGlobalMinPiS_S_S_S_)
        /*002c*/ 	.word	0x00000000


	//----- nvinfo : EIATTR_REGCOUNT
	.align		4
.L_7:
        /*0030*/ 	.byte	0x04, 0x2f
        /*0032*/ 	.short	(.L_9 - .L_8)
	.align		4
.L_8:
        /*0034*/ 	.word	index@(_Z10UpdatePathiPiS_S_S_S_S_)
        /*0038*/ 	.word	0x00000014


	//----- nvinfo : EIATTR_FRAME_SIZE
	.align		4
.L_9:
        /*003c*/ 	.byte	0x04, 0x11
        /*003e*/ 	.short	(.L_11 - .L_10)
	.align		4
.L_10:
        /*0040*/ 	.word	index@(_Z10UpdatePathiPiS_S_S_S_S_)
        /*0044*/ 	.word	0x00000000


	//----- nvinfo : EIATTR_MIN_STACK_SIZE
	.align		4
.L_11:
        /*0048*/ 	.byte	0x04, 0x12
        /*004a*/ 	.short	(.L_13 - .L_12)
	.align		4
.L_12:
        /*004c*/ 	.word	index@(_Z10UpdatePathiPiS_S_S_S_S_)
        /*0050*/ 	.word	0x00000000


	//----- nvinfo : EIATTR_MIN_STACK_SIZE
	.align		4
.L_13:
        /*0054*/ 	.byte	0x04, 0x12
        /*0056*/ 	.short	(.L_15 - .L_14)
	.align		4
.L_14:
        /*0058*/ 	.word	index@(_Z15UpdateGlobalMinPiS_S_S_S_)
        /*005c*/ 	.word	0x00000000


	//----- nvinfo : EIATTR_MIN_STACK_SIZE
	.align		4
.L_15:
        /*0060*/ 	.byte	0x04, 0x12
        /*0062*/ 	.short	(.L_17 - .L_16)
	.align		4
.L_16:
        /*0064*/ 	.word	index@(_Z12FindLocalMiniPiS_S_S_)
        /*0068*/ 	.word	0x00000000
.L_17:


//--------------------- .nv.compat                --------------------------
	.section	.nv.compat,"",@"SHT_CUDA_COMPAT_INFO"
	.align	4
        /*0000*/ 	.byte	0x02, 0x09, 0x00, 0x00, 0x02, 0x02, 0x01, 0x00, 0x02, 0x05, 0x05, 0x00, 0x03, 0x07, 0x01, 0x01
        /*0010*/ 	.byte	0x02, 0x03, 0x00, 0x00, 0x02, 0x06, 0x01, 0x00, 0x04, 0x0b, 0x08, 0x00, 0x09, 0x00, 0x00, 0x00
        /*0020*/ 	.byte	0x00, 0x00, 0x00, 0x00


//--------------------- .nv.info._Z10UpdatePathiPiS_S_S_S_S_ --------------------------
	.section	.nv.info._Z10UpdatePathiPiS_S_S_S_S_,"",@"SHT_CUDA_INFO"
	.sectionflags	@""
	.align	4


	//----- nvinfo : EIATTR_CUDA_API_VERSION
	.align		4
        /*0000*/ 	.byte	0x04, 0x37
        /*0002*/ 	.short	(.L_19 - .L_18)
.L_18:
        /*0004*/ 	.word	0x00000082


	//----- nvinfo : EIATTR_KPARAM_INFO
	.align		4
.L_19:
        /*0008*/ 	.byte	0x04, 0x17
        /*000a*/ 	.short	(.L_21 - .L_20)
.L_20:
        /*000c*/ 	.word	0x00000000
        /*0010*/ 	.short	0x0006
        /*0012*/ 	.short	0x0030
        /*0014*/ 	.byte	0x00, 0xf5, 0x21, 0x00


	//----- nvinfo : EIATTR_KPARAM_INFO
	.align		4
.L_21:
        /*0018*/ 	.byte	0x04, 0x17
        /*001a*/ 	.short	(.L_23 - .L_22)
.L_22:
        /*001c*/ 	.word	0x00000000
        /*0020*/ 	.short	0x0005
        /*0022*/ 	.short	0x0028
        /*0024*/ 	.byte	0x00, 0xf5, 0x21, 0x00


	//----- nvinfo : EIATTR_KPARAM_INFO
	.align		4
.L_23:
        /*0028*/ 	.byte	0x04, 0x17
        /*002a*/ 	.short	(.L_25 - .L_24)
.L_24:
        /*002c*/ 	.word	0x00000000
        /*0030*/ 	.short	0x0004
        /*0032*/ 	.short	0x0020
        /*0034*/ 	.byte	0x00, 0xf5, 0x21, 0x00


	//----- nvinfo : EIATTR_KPARAM_INFO
	.align		4
.L_25:
        /*0038*/ 	.byte	0x04, 0x17
        /*003a*/ 	.short	(.L_27 - .L_26)
.L_26:
        /*003c*/ 	.word	0x00000000
        /*0040*/ 	.short	0x0003
        /*0042*/ 	.short	0x0018
        /*0044*/ 	.byte	0x00, 0xf5, 0x21, 0x00


	//----- nvinfo : EIATTR_KPARAM_INFO
	.align		4
.L_27:
        /*0048*/ 	.byte	0x04, 0x17
        /*004a*/ 	.short	(.L_29 - .L_28)
.L_28:
        /*004c*/ 	.word	0x00000000
        /*0050*/ 	.short	0x0002
        /*0052*/ 	.short	0x0010
        /*0054*/ 	.byte	0x00, 0xf5, 0x21, 0x00


	//----- nvinfo : EIATTR_KPARAM_INFO
	.align		4
.L_29:
        /*0058*/ 	.byte	0x04, 0x17
        /*005a*/ 	.short	(.L_31 - .L_30)
.L_30:
        /*005c*/ 	.word	0x00000000
        /*0060*/ 	.short	0x0001
        /*0062*/ 	.short	0x0008
        /*0064*/ 	.byte	0x00, 0xf5, 0x21, 0x00


	//----- nvinfo : EIATTR_KPARAM_INFO
	.align		4
.L_31:
        /*0068*/ 	.byte	0x04, 0x17
        /*006a*/ 	.short	(.L_33 - .L_32)
.L_32:
        /*006c*/ 	.word	0x00000000
        /*0070*/ 	.short	0x0000
        /*0072*/ 	.short	0x0000
        /*0074*/ 	.byte	0x00, 0xf0, 0x11, 0x00


	//----- nvinfo : EIATTR_SPARSE_MMA_MASK
	.align		4
.L_33:
        /*0078*/ 	.byte	0x03, 0x50
        /*007a*/ 	.short	0x0000


	//----- nvinfo : EIATTR_MAXREG_COUNT
	.align		4
        /*007c*/ 	.byte	0x03, 0x1b
        /*007e*/ 	.short	0x00ff


	//----- nvinfo : EIATTR_MERCURY_ISA_VERSION
	.align		4
        /*0080*/ 	.byte	0x03, 0x5f
        /*0082*/ 	.short	0x0101


	//----- nvinfo : EIATTR_VRC_CTA_INIT_COUNT
	.align		4
        /*0084*/ 	.byte	0x02, 0x4a
	.zero		1
	.zero		1


	//----- nvinfo : EIATTR_EXIT_INSTR_OFFSETS
	.align		4
        /*0088*/ 	.byte	0x04, 0x1c
        /*008a*/ 	.short	(.L_35 - .L_34)


	//   ....[0]....
.L_34:
        /*008c*/ 	.word	0x00000090


	//   ....[1]....
        /*0090*/ 	.word	0x00000270


	//----- nvinfo : EIATTR_CRS_STACK_SIZE
	.align		4
.L_35:
        /*0094*/ 	.byte	0x04, 0x1e
        /*0096*/ 	.short	(.L_37 - .L_36)
.L_36:
        /*0098*/ 	.word	0x00000000


	//----- nvinfo : EIATTR_CBANK_PARAM_SIZE
	.align		4
.L_37:
        /*009c*/ 	.byte	0x03, 0x19
        /*009e*/ 	.short	0x0038


	//----- nvinfo : EIATTR_PARAM_CBANK
	.align		4
        /*00a0*/ 	.byte	0x04, 0x0a
        /*00a2*/ 	.short	(.L_39 - .L_38)
	.align		4
.L_38:
        /*00a4*/ 	.word	index@(.nv.constant0._Z10UpdatePathiPiS_S_S_S_S_)
        /*00a8*/ 	.short	0x0380
        /*00aa*/ 	.short	0x0038


	//----- nvinfo : EIATTR_SW_WAR
	.align		4
.L_39:
        /*00ac*/ 	.byte	0x04, 0x36
        /*00ae*/ 	.short	(.L_41 - .L_40)
.L_40:
        /*00b0*/ 	.word	0x00000008
.L_41:


//--------------------- .nv.info._Z15UpdateGlobalMinPiS_S_S_S_ --------------------------
	.section	.nv.info._Z15UpdateGlobalMinPiS_S_S_S_,"",@"SHT_CUDA_INFO"
	.sectionflags	@""
	.align	4


	//----- nvinfo : EIATTR_CUDA_API_VERSION
	.align		4
        /*0000*/ 	.byte	0x04, 0x37
        /*0002*/ 	.short	(.L_43 - .L_42)
.L_42:
        /*0004*/ 	.word	0x00000082


	//----- nvinfo : EIATTR_KPARAM_INFO
	.align		4
.L_43:
        /*0008*/ 	.byte	0x04, 0x17
        /*000a*/ 	.short	(.L_45 - .L_44)
.L_44:
        /*000c*/ 	.word	0x00000000
        /*0010*/ 	.short	0x0004
        /*0012*/ 	.short	0x0020
        /*0014*/ 	.byte	0x00, 0xf5, 0x21, 0x00


	//----- nvinfo : EIATTR_KPARAM_INFO
	.align		4
.L_45:
        /*0018*/ 	.byte	0x04, 0x17
        /*001a*/ 	.short	(.L_47 - .L_46)
.L_46:
        /*001c*/ 	.word	0x00000000
        /*0020*/ 	.short	0x0003
        /*0022*/ 	.short	0x0018
        /*0024*/ 	.byte	0x00, 0xf5, 0x21, 0x00


	//----- nvinfo : EIATTR_KPARAM_INFO
	.align		4
.L_47:
        /*0028*/ 	.byte	0x04, 0x17
        /*002a*/ 	.short	(.L_49 - .L_48)
.L_48:
        /*002c*/ 	.word	0x00000000
        /*0030*/ 	.short	0x0002
        /*0032*/ 	.short	0x0010
        /*0034*/ 	.byte	0x00, 0xf5, 0x21, 0x00


	//----- nvinfo : EIATTR_KPARAM_INFO
	.align		4
.L_49:
        /*0038*/ 	.byte	0x04, 0x17
        /*003a*/ 	.short	(.L_51 - .L_50)
.L_50:
        /*003c*/ 	.word	0x00000000
        /*0040*/ 	.short	0x0001
        /*0042*/ 	.short	0x0008
        /*0044*/ 	.byte	0x00, 0xf5, 0x21, 0x00


	//----- nvinfo : EIATTR_KPARAM_INFO
	.align		4
.L_51:
        /*0048*/ 	.byte	0x04, 0x17
        /*004a*/ 	.short	(.L_53 - .L_52)
.L_52:
        /*004c*/ 	.word	0x00000000
        /*0050*/ 	.short	0x0000
        /*0052*/ 	.short	0x0000
        /*0054*/ 	.byte	0x00, 0xf5, 0x21, 0x00


	//----- nvinfo : EIATTR_SPARSE_MMA_MASK
	.align		4
.L_53:
        /*0058*/ 	.byte	0x03, 0x50
        /*005a*/ 	.short	0x0000


	//----- nvinfo : EIATTR_MAXREG_COUNT
	.align		4
        /*005c*/ 	.byte	0x03, 0x1b
        /*005e*/ 	.short	0x00ff


	//----- nvinfo : EIATTR_MERCURY_ISA_VERSION
	.align		4
        /*0060*/ 	.byte	0x03, 0x5f
        /*0062*/ 	.short	0x0101


	//----- nvinfo : EIATTR_VRC_CTA_INIT_COUNT
	.align		4
        /*0064*/ 	.byte	0x02, 0x4a
	.zero		1
	.zero		1


	//----- nvinfo : EIATTR_EXIT_INSTR_OFFSETS
	.align		4
        /*0068*/ 	.byte	0x04, 0x1c
        /*006a*/ 	.short	(.L_55 - .L_54)


	//   ....[0]....
.L_54:
        /*006c*/ 	.word	0x00000040


	//   ....[1]....
        /*0070*/ 	.word	0x00000c90


	//----- nvinfo : EIATTR_CBANK_PARAM_SIZE
	.align		4
.L_55:
        /*0074*/ 	.byte	0x03, 0x19
        /*0076*/ 	.short	0x0028


	//----- nvinfo : EIATTR_PARAM_CBANK
	.align		4
        /*0078*/ 	.byte	0x04, 0x0a
        /*007a*/ 	.short	(.L_57 - .L_56)
	.align		4
.L_56:
        /*007c*/ 	.word	index@(.nv.constant0._Z15UpdateGlobalMinPiS_S_S_S_)
        /*0080*/ 	.short	0x0380
        /*0082*/ 	.short	0x0028


	//----- nvinfo : EIATTR_SW_WAR
	.align		4
.L_57:
        /*0084*/ 	.byte	0x04, 0x36
        /*0086*/ 	.short	(.L_59 - .L_58)
.L_58:
        /*0088*/ 	.word	0x00000008
.L_59:


//--------------------- .nv.info._Z12FindLocalMiniPiS_S_S_ --------------------------
	.section	.nv.info._Z12FindLocalMiniPiS_S_S_,"",@"SHT_CUDA_INFO"
	.sectionflags	@""
	.align	4


	//----- nvinfo : EIATTR_CUDA_API_VERSION
	.align		4
        /*0000*/ 	.byte	0x04, 0x37
        /*0002*/ 	.short	(.L_61 - .L_60)
.L_60:
        /*0004*/ 	.word	0x00000082


	//----- nvinfo : EIATTR_KPARAM_INFO
	.align		4
.L_61:
        /*0008*/ 	.byte	0x04, 0x17
        /*000a*/ 	.short	(.L_63 - .L_62)
.L_62:
        /*000c*/ 	.word	0x00000000
        /*0010*/ 	.short	0x0004
        /*0012*/ 	.short	0x0020
        /*0014*/ 	.byte	0x00, 0xf5, 0x21, 0x00


	//----- nvinfo : EIATTR_KPARAM_INFO
	.align		4
.L_63:
        /*0018*/ 	.byte	0x04, 0x17
        /*001a*/ 	.short	(.L_65 - .L_64)
.L_64:
        /*001c*/ 	.word	0x00000000
        /*0020*/ 	.short	0x0003
        /*0022*/ 	.short	0x0018
        /*0024*/ 	.byte	0x00, 0xf5, 0x21, 0x00


	//----- nvinfo : EIATTR_KPARAM_INFO
	.align		4
.L_65:
        /*0028*/ 	.byte	0x04, 0x17
        /*002a*/ 	.short	(.L_67 - .L_66)
.L_66:
        /*002c*/ 	.word	0x00000000
        /*0030*/ 	.short	0x0002
        /*0032*/ 	.short	0x0010
        /*0034*/ 	.byte	0x00, 0xf5, 0x21, 0x00


	//----- nvinfo : EIATTR_KPARAM_INFO
	.align		4
.L_67:
        /*0038*/ 	.byte	0x04, 0x17
        /*003a*/ 	.short	(.L_69 - .L_68)
.L_68:
        /*003c*/ 	.word	0x00000000
        /*0040*/ 	.short	0x0001
        /*0042*/ 	.short	0x0008
        /*0044*/ 	.byte	0x00, 0xf5, 0x21, 0x00


	//----- nvinfo : EIATTR_KPARAM_INFO
	.align		4
.L_69:
        /*0048*/ 	.byte	0x04, 0x17
        /*004a*/ 	.short	(.L_71 - .L_70)
.L_70:
        /*004c*/ 	.word	0x00000000
        /*0050*/ 	.short	0x0000
        /*0052*/ 	.short	0x0000
        /*0054*/ 	.byte	0x00, 0xf0, 0x11, 0x00


	//----- nvinfo : EIATTR_SPARSE_MMA_MASK
	.align		4
.L_71:
        /*0058*/ 	.byte	0x03, 0x50
        /*005a*/ 	.short	0x0000


	//----- nvinfo : EIATTR_MAXREG_COUNT
	.align		4
        /*005c*/ 	.byte	0x03, 0x1b
        /*005e*/ 	.short	0x00ff


	//----- nvinfo : EIATTR_NUM_BARRIERS
	.align		4
        /*0060*/ 	.byte	0x02, 0x4c
        /*0062*/ 	.byte	0x01
	.zero		1


	//----- nvinfo : EIATTR_MERCURY_ISA_VERSION
	.align		4
        /*0064*/ 	.byte	0x03, 0x5f
        /*0066*/ 	.short	0x0101


	//----- nvinfo : EIATTR_VRC_CTA_INIT_COUNT
	.align		4
        /*0068*/ 	.byte	0x02, 0x4a
	.zero		1
	.zero		1


	//----- nvinfo : EIATTR_EXIT_INSTR_OFFSETS
	.align		4
        /*006c*/ 	.byte	0x04, 0x1c
        /*006e*/ 	.short	(.L_73 - .L_72)


	//   ....[0]....
.L_72:
        /*0070*/ 	.word	0x00000420


	//   ....[1]....
        /*0074*/ 	.word	0x000004e0


	//----- nvinfo : EIATTR_CRS_STACK_SIZE
	.align		4
.L_73:
        /*0078*/ 	.byte	0x04, 0x1e
        /*007a*/ 	.short	(.L_75 - .L_74)
.L_74:
        /*007c*/ 	.word	0x00000000


	//----- nvinfo : EIATTR_CBANK_PARAM_SIZE
	.align		4
.L_75:
        /*0080*/ 	.byte	0x03, 0x19
        /*0082*/ 	.short	0x0028


	//----- nvinfo : EIATTR_PARAM_CBANK
	.align		4
        /*0084*/ 	.byte	0x04, 0x0a
        /*0086*/ 	.short	(.L_77 - .L_76)
	.align		4
.L_76:
        /*0088*/ 	.word	index@(.nv.constant0._Z12FindLocalMiniPiS_S_S_)
        /*008c*/ 	.short	0x0380
        /*008e*/ 	.short	0x0028


	//----- nvinfo : EIATTR_SW_WAR
	.align		4
.L_77:
        /*0090*/ 	.byte	0x04, 0x36
        /*0092*/ 	.short	(.L_79 - .L_78)
.L_78:
        /*0094*/ 	.word	0x00000008
.L_79:


//--------------------- .nv.callgraph             --------------------------
	.section	.nv.callgraph,"",@"SHT_CUDA_CALLGRAPH"
	.align	4
	.sectionentsize	8
	.align		4
        /*0000*/ 	.word	0x00000000
	.align		4
        /*0004*/ 	.word	0xffffffff
	.align		4
        /*0008*/ 	.word	0x00000000
	.align		4
        /*000c*/ 	.word	0xfffffffe
	.align		4
        /*0010*/ 	.word	0x00000000
	.align		4
        /*0014*/ 	.word	0xfffffffd
	.align		4
        /*0018*/ 	.word	0x00000000
	.align		4
        /*001c*/ 	.word	0xfffffffc


//--------------------- .text._Z10UpdatePathiPiS_S_S_S_S_ --------------------------
	.section	.text._Z10UpdatePathiPiS_S_S_S_S_,"ax",@progbits
	.align	128
        .global         _Z10UpdatePathiPiS_S_S_S_S_
        .type           _Z10UpdatePathiPiS_S_S_S_S_,@function
        .size           _Z10UpdatePathiPiS_S_S_S_S_,(.L_x_21 - _Z10UpdatePathiPiS_S_S_S_S_)
        .other          _Z10UpdatePathiPiS_S_S_S_S_,@"STO_CUDA_ENTRY STV_DEFAULT"
_Z10UpdatePathiPiS_S_S_S_S_:
.text._Z10UpdatePathiPiS_S_S_S_S_:
[----:B------:R-:W-:Y:S01]  /*0000*/  LDC R1, c[0x0][0x37c] ;  /* 0x0000df00ff017b82 */ /* 0x000fe20000000800 */
[----:B------:R-:W0:Y:S01]  /*0010*/  S2R R0, SR_CTAID.X ;  /* 0x0000000000007919 */ /* 0x000e220000002500 */
[----:B------:R-:W0:Y:S01]  /*0020*/  LDCU UR4, c[0x0][0x360] ;  /* 0x00006c00ff0477ac */ /* 0x000e220008000800 */
[----:B------:R-:W0:Y:S01]  /*0030*/  S2R R3, SR_TID.X ;  /* 0x0000000000037919 */ /* 0x000e220000002100 */
[----:B------:R-:W1:Y:S01]  /*0040*/  LDCU UR6, c[0x0][0x380] ;  /* 0x00007000ff0677ac */ /* 0x000e620008000800 */
[----:B------:R-:W2:Y:S01]  /*0050*/  LDCU UR5, c[0x0][0x370] ;  /* 0x00006e00ff0577ac */ /* 0x000ea20008000800 */
[----:B0-----:R-:W-:Y:S01]  /*0060*/  IMAD R0, R0, UR4, R3 ;  /* 0x0000000400007c24 */ /* 0x001fe2000f8e0203 */
[----:B--2---:R-:W-:-:S04]  /*0070*/  UIMAD UR4, UR4, UR5, URZ ;  /* 0x00000005040472a4 */ /* 0x004fc8000f8e02ff */
[----:B-1----:R-:W-:-:S13]  /*0080*/  ISETP.GE.AND P0, PT, R0, UR6, PT ;  /* 0x0000000600007c0c */ /* 0x002fda000bf06270 */
[----:B------:R-:W-:Y:S05]  /*0090*/  @P0 EXIT ;  /* 0x000000000000094d */ /* 0x000fea0003800000 */
[----:B------:R-:W0:Y:S01]  /*00a0*/  LDC.64 R8, c[0x0][0x3a8] ;  /* 0x0000ea00ff087b82 */ /* 0x000e220000000a00 */
[----:B------:R-:W0:Y:S01]  /*00b0*/  LDCU.64 UR6, c[0x0][0x358] ;  /* 0x00006b00ff0677ac */ /* 0x000e220008000a00 */
[----:B------:R-:W1:Y:S06]  /*00c0*/  LDCU UR5, c[0x0][0x380] ;  /* 0x00007000ff0577ac */ /* 0x000e6c0008000800 */
[----:B------:R-:W2:Y:S08]  /*00d0*/  LDC.64 R10, c[0x0][0x3b0] ;  /* 0x0000ec00ff0a7b82 */ /* 0x000eb00000000a00 */
[----:B------:R-:W3:Y:S01]  /*00e0*/  LDC.64 R2, c[0x0][0x390] ;  /* 0x0000e400ff027b82 */ /* 0x000ee20000000a00 */
[----:B0-----:R0:W5:Y:S07]  /*00f0*/  LDG.E R14, desc[UR6][R8.64] ;  /* 0x00000006080e7981 */ /* 0x00116e000c1e1900 */
[----:B------:R-:W4:Y:S01]  /*0100*/  LDC.64 R4, c[0x0][0x388] ;  /* 0x0000e200ff047b82 */ /* 0x000f220000000a00 */
[----:B--2---:R0:W5:Y:S07]  /*0110*/  LDG.E R15, desc[UR6][R10.64] ;  /* 0x000000060a0f7981 */ /* 0x00416e000c1e1900 */
[----:B-1----:R-:W2:Y:S02]  /*0120*/  LDC.64 R6, c[0x0][0x398] ;  /* 0x0000e600ff067b82 */ /* 0x002ea40000000a00 */
.L_x_2:
[----:B0--3--:R-:W-:-:S06]  /*0130*/  IMAD.WIDE R8, R0, 0x4, R2 ;  /* 0x0000000400087825 */ /* 0x009fcc00078e0202 */
[----:B------:R-:W3:Y:S01]  /*0140*/  LDG.E R8, desc[UR6][R8.64] ;  /* 0x0000000608087981 */ /* 0x000ee2000c1e1900 */
[----:B------:R-:W-:Y:S01]  /*0150*/  BSSY.RECONVERGENT B0, `(.L_x_0) ;  /* 0x000000e000007945 */ /* 0x000fe20003800200 */
[----:B---3--:R-:W-:-:S13]  /*0160*/  ISETP.NE.AND P0, PT, R8, RZ, PT ;  /* 0x000000ff0800720c */ /* 0x008fda0003f05270 */
[----:B-1----:R-:W-:Y:S05]  /*0170*/  @P0 BRA `(.L_x_1) ;  /* 0x00000000002c0947 */ /* 0x002fea0003800000 */
[----:B-----5:R-:W-:Y:S02]  /*0180*/  IMAD R9, R15, UR5, R0 ;  /* 0x000000050f097c24 */ /* 0x020fe4000f8e0200 */
[----:B--2---:R-:W-:-:S04]  /*0190*/  IMAD.WIDE R12, R0, 0x4, R6 ;  /* 0x00000004000c7825 */ /* 0x004fc800078e0206 */
[----:B----4-:R-:W-:Y:S01]  /*01a0*/  IMAD.WIDE R8, R9, 0x4, R4 ;  /* 0x0000000409087825 */ /* 0x010fe200078e0204 */
[----:B------:R-:W2:Y:S05]  /*01b0*/  LDG.E R10, desc[UR6][R12.64] ;  /* 0x000000060c0a7981 */ /* 0x000eaa000c1e1900 */
[----:B------:R-:W3:Y:S02]  /*01c0*/  LDG.E R9, desc[UR6][R8.64] ;  /* 0x0000000608097981 */ /* 0x000ee4000c1e1900 */
[----:B---3--:R-:W-:-:S04]  /*01d0*/  IADD3 R17, PT, PT, R14, R9, RZ ;  /* 0x000000090e117210 */ /* 0x008fc80007ffe0ff */
[----:B--2---:R-:W-:-:S13]  /*01e0*/  ISETP.GE.AND P0, PT, R17, R10, PT ;  /* 0x0000000a1100720c */ /* 0x004fda0003f06270 */
[----:B------:R-:W0:Y:S01]  /*01f0*/  @!P0 LDC.64 R10, c[0x0][0x3a0] ;  /* 0x0000e800ff0a8b82 */ /* 0x000e220000000a00 */
[----:B------:R1:W-:Y:S01]  /*0200*/  @!P0 STG.E desc[UR6][R12.64], R17 ;  /* 0x000000110c008986 */ /* 0x0003e2000c101906 */
[----:B0-----:R-:W-:-:S05]  /*0210*/  @!P0 IMAD.WIDE R10, R0, 0x4, R10 ;  /* 0x00000004000a8825 */ /* 0x001fca00078e020a */
[----:B------:R1:W-:Y:S02]  /*0220*/  @!P0 STG.E desc[UR6][R10.64], R15 ;  /* 0x0000000f0a008986 */ /* 0x0003e4000c101906 */
.L_x_1:
[----:B------:R-:W-:Y:S05]  /*0230*/  BSYNC.RECONVERGENT B0 ;  /* 0x0000000000007941 */ /* 0x000fea0003800200 */
.L_x_0:
[----:B------:R-:W-:-:S04]  /*0240*/  IADD3 R0, PT, PT, R0, UR4, RZ ;  /* 0x0000000400007c10 */ /* 0x000fc8000fffe0ff */
[----:B------:R-:W-:-:S13]  /*0250*/  ISETP.GE.AND P0, PT, R0, UR5, PT ;  /* 0x0000000500007c0c */ /* 0x000fda000bf06270 */
[----:B------:R-:W-:Y:S05]  /*0260*/  @!P0 BRA `(.L_x_2) ;  /* 0xfffffffc00b08947 */ /* 0x000fea000383ffff */
[----:B------:R-:W-:Y:S05]  /*0270*/  EXIT ;  /* 0x000000000000794d */ /* 0x000fea0003800000 */
.L_x_3:
[----:B------:R-:W-:-:S00]  /*0280*/  BRA `(.L_x_3) ;  /* 0xfffffffc00fc7947 */ /* 0x000fc0000383ffff */
[----:B------:R-:W-:-:S00]  /*0290*/  NOP ;  /* 0x0000000000007918 */ /* 0x000fc00000000000 */
        /* <DEDUP_REMOVED lines=14> */
.L_x_21:


//--------------------- .text._Z15UpdateGlobalMinPiS_S_S_S_ --------------------------
	.section	.text._Z15UpdateGlobalMinPiS_S_S_S_,"ax",@progbits
	.align	128
        .global         _Z15UpdateGlobalMinPiS_S_S_S_
        .type           _Z15UpdateGlobalMinPiS_S_S_S_,@function
        .size           _Z15UpdateGlobalMinPiS_S_S_S_,(.L_x_22 - _Z15UpdateGlobalMinPiS_S_S_S_)
        .other          _Z15UpdateGlobalMinPiS_S_S_S_,@"STO_CUDA_ENTRY STV_DEFAULT"
_Z15UpdateGlobalMinPiS_S_S_S_:
.text._Z15UpdateGlobalMinPiS_S_S_S_:
[----:B------:R-:W-:Y:S01]  /*0000*/  LDC R1, c[0x0][0x37c] ;  /* 0x0000df00ff017b82 */ /* 0x000fe20000000800 */
[----:B------:R-:W0:Y:S07]  /*0010*/  S2R R0, SR_TID.X ;  /* 0x0000000000007919 */ /* 0x000e2e0000002100 */
[----:B------:R-:W0:Y:S02]  /*0020*/  S2UR UR4, SR_CTAID.X ;  /* 0x00000000000479c3 */ /* 0x000e240000002500 */
[----:B0-----:R-:W-:-:S13]  /*0030*/  LOP3.LUT P0, RZ, R0, UR4, RZ, 0xfc, !PT ;  /* 0x0000000400ff7c12 */ /* 0x001fda000f80fcff */
[----:B------:R-:W-:Y:S05]  /*0040*/  @P0 EXIT ;  /* 0x000000000000094d */ /* 0x000fea0003800000 */
[----:B------:R-:W0:Y:S01]  /*0050*/  LDCU UR5, c[0x0][0x370] ;  /* 0x00006e00ff0577ac */ /* 0x000e220008000800 */
[----:B------:R-:W-:Y:S02]  /*0060*/  IMAD.MOV.U32 R0, RZ, RZ, 0xf4240 ;  /* 0x000f4240ff007424 */ /* 0x000fe400078e00ff */
[----:B------:R-:W-:Y:S01]  /*0070*/  IMAD.MOV.U32 R2, RZ, RZ, -0x1 ;  /* 0xffffffffff027424 */ /* 0x000fe200078e00ff */
[----:B------:R-:W1:Y:S01]  /*0080*/  LDCU.64 UR14, c[0x0][0x358] ;  /* 0x00006b00ff0e77ac */ /* 0x000e620008000a00 */
[----:B------:R-:W-:Y:S01]  /*0090*/  IMAD.MOV.U32 R3, RZ, RZ, RZ ;  /* 0x000000ffff037224 */ /* 0x000fe200078e00ff */
[----:B0-----:R-:W-:Y:S02]  /*00a0*/  UISETP.GE.U32.AND UP0, UPT, UR5, 0x10, UPT ;  /* 0x000000100500788c */ /* 0x001fe4000bf06070 */
[----:B------:R-:W-:-:S07]  /*00b0*/  ULOP3.LUT UR12, UR5, 0xf, URZ, 0xc0, !UPT ;  /* 0x0000000f050c7892 */ /* 0x000fce000f8ec0ff */
[----:B-1----:R-:W-:Y:S05]  /*00c0*/  BRA.U !UP0, `(.L_x_4) ;  /* 0x0000000508607547 */ /* 0x002fea000b800000 */
[----:B------:R-:W0:Y:S01]  /*00d0*/  LDCU.128 UR8, c[0x0][0x390] ;  /* 0x00007200ff0877ac */ /* 0x000e220008000c00 */
[----:B------:R-:W-:Y:S02]  /*00e0*/  HFMA2 R0, -RZ, RZ, 8.94069671630859375e-07, 3.125 ;  /* 0x000f4240ff007431 */ /* 0x000fe400000001ff */
[----:B------:R-:W-:Y:S01]  /*00f0*/  IMAD.MOV.U32 R2, RZ, RZ, -0x1 ;  /* 0xffffffffff027424 */ /* 0x000fe200078e00ff */
[----:B------:R-:W-:Y:S02]  /*0100*/  ULOP3.LUT UR13, UR5, 0x7ffffff0, URZ, 0xc0, !UPT ;  /* 0x7ffffff0050d7892 */ /* 0x000fe4000f8ec0ff */
[----:B------:R-:W-:-:S04]  /*0110*/  ULOP3.LUT UR4, UR5, 0xfffffff0, URZ, 0xc0, !UPT ;  /* 0xfffffff005047892 */ /* 0x000fc8000f8ec0ff */
[----:B------:R-:W-:Y:S01]  /*0120*/  IMAD.U32 R3, RZ, RZ, UR13 ;  /* 0x0000000dff037e24 */ /* 0x000fe2000f8e00ff */
[----:B------:R-:W-:Y:S02]  /*0130*/  UIADD3 UR4, UPT, UPT, -UR4, URZ, URZ ;  /* 0x000000ff04047290 */ /* 0x000fe4000fffe1ff */
[----:B0-----:R-:W-:Y:S02]  /*0140*/  UIADD3 UR8, UP0, UPT, UR8, 0x20, URZ ;  /* 0x0000002008087890 */ /* 0x001fe4000ff1e0ff */
[----:B------:R-:W-:Y:S02]  /*0150*/  UIADD3 UR6, UP1, UPT, UR10, 0x20, URZ ;  /* 0x000000200a067890 */ /* 0x000fe4000ff3e0ff */
[----:B------:R-:W-:Y:S02]  /*0160*/  UIADD3.X UR9, UPT, UPT, URZ, UR9, URZ, UP0, !UPT ;  /* 0x00000009ff097290 */ /* 0x000fe400087fe4ff */
[----:B------:R-:W-:Y:S01]  /*0170*/  UIADD3.X UR7, UPT, UPT, URZ, UR11, URZ, UP1, !UPT ;  /* 0x0000000bff077290 */ /* 0x000fe20008ffe4ff */
[----:B------:R-:W-:Y:S01]  /*0180*/  IMAD.U32 R4, RZ, RZ, UR8 ;  /* 0x00000008ff047e24 */ /* 0x000fe2000f8e00ff */
[----:B------:R-:W-:-:S02]  /*0190*/  MOV R8, UR6 ;  /* 0x0000000600087c02 */ /* 0x000fc40008000f00 */
[----:B------:R-:W-:Y:S02]  /*01a0*/  IMAD.U32 R5, RZ, RZ, UR9 ;  /* 0x00000009ff057e24 */ /* 0x000fe4000f8e00ff */
[----:B------:R-:W-:-:S07]  /*01b0*/  IMAD.U32 R9, RZ, RZ, UR7 ;  /* 0x00000007ff097e24 */ /* 0x000fce000f8e00ff */
.L_x_5:
[----:B------:R-:W2:Y:S04]  /*01c0*/  LDG.E R11, desc[UR14][R4.64+-0x20] ;  /* 0xffffe00e040b7981 */ /* 0x000ea8000c1e1900 */
[----:B------:R-:W3:Y:S01]  /*01d0*/  LDG.E R13, desc[UR14][R4.64+-0x1c] ;  /* 0xffffe40e040d7981 */ /* 0x000ee2000c1e1900 */
[----:B0-----:R-:W-:Y:S01]  /*01e0*/  IMAD.MOV.U32 R6, RZ, RZ, R8 ;  /* 0x000000ffff067224 */ /* 0x001fe200078e0008 */
[----:B------:R-:W-:Y:S02]  /*01f0*/  MOV R7, R9 ;  /* 0x0000000900077202 */ /* 0x000fe40000000f00 */
[----:B------:R-:W4:Y:S01]  /*0200*/  LDG.E R9, desc[UR14][R4.64+-0x18] ;  /* 0xffffe80e04097981 */ /* 0x000f22000c1e1900 */
[----:B--2---:R-:W-:-:S13]  /*0210*/  ISETP.GE.AND P0, PT, R11, R0, PT ;  /* 0x000000000b00720c */ /* 0x004fda0003f06270 */
[----:B-----5:R0:W2:Y:S01]  /*0220*/  @!P0 LDG.E R2, desc[UR14][R6.64+-0x20] ;  /* 0xffffe00e06028981 */ /* 0x0200a2000c1e1900 */
[----:B------:R-:W-:-:S03]  /*0230*/  @!P0 IMAD.MOV.U32 R0, RZ, RZ, R11 ;  /* 0x000000ffff008224 */ /* 0x000fc600078e000b */
[----:B------:R-:W4:Y:S02]  /*0240*/  LDG.E R11, desc[UR14][R4.64+-0x14] ;  /* 0xffffec0e040b7981 */ /* 0x000f24000c1e1900 */
[----:B---3--:R-:W-:-:S13]  /*0250*/  ISETP.GE.AND P0, PT, R13, R0, PT ;  /* 0x000000000d00720c */ /* 0x008fda0003f06270 */
[----:B--2---:R0:W2:Y:S01]  /*0260*/  @!P0 LDG.E R2, desc[UR14][R6.64+-0x1c] ;  /* 0xffffe40e06028981 */ /* 0x0040a2000c1e1900 */
[----:B------:R-:W-:-:S05]  /*0270*/  @!P0 IMAD.MOV.U32 R0, RZ, RZ, R13 ;  /* 0x000000ffff008224 */ /* 0x000fca00078e000d */
[----:B----4-:R-:W-:-:S13]  /*0280*/  ISETP.GE.AND P0, PT, R9, R0, PT ;  /* 0x000000000900720c */ /* 0x010fda0003f06270 */
[----:B--2---:R0:W2:Y:S01]  /*0290*/  @!P0 LDG.E R2, desc[UR14][R6.64+-0x18] ;  /* 0xffffe80e06028981 */ /* 0x0040a2000c1e1900 */
[----:B------:R-:W-:-:S03]  /*02a0*/  @!P0 IMAD.MOV.U32 R0, RZ, RZ, R9 ;  /* 0x000000ffff008224 */ /* 0x000fc600078e0009 */
[----:B------:R-:W3:Y:S02]  /*02b0*/  LDG.E R9, desc[UR14][R4.64+-0x10] ;  /* 0xfffff00e04097981 */ /* 0x000ee4000c1e1900 */
[----:B------:R-:W-:-:S13]  /*02c0*/  ISETP.GE.AND P0, PT, R11, R0, PT ;  /* 0x000000000b00720c */ /* 0x000fda0003f06270 */
[----:B--2---:R0:W2:Y:S01]  /*02d0*/  @!P0 LDG.E R2, desc[UR14][R6.64+-0x14] ;  /* 0xffffec0e06028981 */ /* 0x0040a2000c1e1900 */
[----:B------:R-:W-:-:S03]  /*02e0*/  @!P0 MOV R0, R11 ;  /* 0x0000000b00008202 */ /* 0x000fc60000000f00 */
[----:B------:R-:W4:Y:S01]  /*02f0*/  LDG.E R11, desc[UR14][R4.64+-0xc] ;  /* 0xfffff40e040b7981 */ /* 0x000f22000c1e1900 */
[----:B---3--:R-:W-:-:S13]  /*0300*/  ISETP.GE.AND P0, PT, R9, R0, PT ;  /* 0x000000000900720c */ /* 0x008fda0003f06270 */
[----:B------:R-:W-:Y:S02]  /*0310*/  @!P0 IMAD.MOV.U32 R0, RZ, RZ, R9 ;  /* 0x000000ffff008224 */ /* 0x000fe400078e0009 */
[----:B------:R-:W3:Y:S04]  /*0320*/  LDG.E R9, desc[UR14][R4.64+-0x8] ;  /* 0xfffff80e04097981 */ /* 0x000ee8000c1e1900 */
[----:B--2---:R0:W2:Y:S01]  /*0330*/  @!P0 LDG.E R2, desc[UR14][R6.64+-0x10] ;  /* 0xfffff00e06028981 */ /* 0x0040a2000c1e1900 */
[----:B----4-:R-:W-:-:S13]  /*0340*/  ISETP.GE.AND P0, PT, R11, R0, PT ;  /* 0x000000000b00720c */ /* 0x010fda0003f06270 */
[----:B------:R-:W-:Y:S02]  /*0350*/  @!P0 IMAD.MOV.U32 R0, RZ, RZ, R11 ;  /* 0x000000ffff008224 */ /* 0x000fe400078e000b */
[----:B------:R-:W4:Y:S04]  /*0360*/  LDG.E R11, desc[UR14][R4.64+-0x4] ;  /* 0xfffffc0e040b7981 */ /* 0x000f28000c1e1900 */
[----:B--2---:R0:W2:Y:S01]  /*0370*/  @!P0 LDG.E R2, desc[UR14][R6.64+-0xc] ;  /* 0xfffff40e06028981 */ /* 0x0040a2000c1e1900 */
[----:B---3--:R-:W-:-:S13]  /*0380*/  ISETP.GE.AND P0, PT, R9, R0, PT ;  /* 0x000000000900720c */ /* 0x008fda0003f06270 */
[----:B------:R-:W-:Y:S02]  /*0390*/  @!P0 IMAD.MOV.U32 R0, RZ, RZ, R9 ;  /* 0x000000ffff008224 */ /* 0x000fe400078e0009 */
[----:B------:R-:W3:Y:S04]  /*03a0*/  LDG.E R9, desc[UR14][R4.64] ;  /* 0x0000000e04097981 */ /* 0x000ee8000c1e1900 */
[----:B--2---:R0:W2:Y:S01]  /*03b0*/  @!P0 LDG.E R2, desc[UR14][R6.64+-0x8] ;  /* 0xfffff80e06028981 */ /* 0x0040a2000c1e1900 */
[----:B----4-:R-:W-:-:S13]  /*03c0*/  ISETP.GE.AND P0, PT, R11, R0, PT ;  /* 0x000000000b00720c */ /* 0x010fda0003f06270 */
[----:B------:R-:W-:Y:S02]  /*03d0*/  @!P0 MOV R0, R11 ;  /* 0x0000000b00008202 */ /* 0x000fe40000000f00 */
[----:B------:R-:W4:Y:S04]  /*03e0*/  LDG.E R11, desc[UR14][R4.64+0x4] ;  /* 0x0000040e040b7981 */ /* 0x000f28000c1e1900 */
[----:B--2---:R0:W2:Y:S01]  /*03f0*/  @!P0 LDG.E R2, desc[UR14][R6.64+-0x4] ;  /* 0xfffffc0e06028981 */ /* 0x0040a2000c1e1900 */
        /* <DEDUP_REMOVED lines=25> */
[----:B------:R-:W-:Y:S01]  /*0590*/  @!P0 IMAD.MOV.U32 R0, RZ, RZ, R9 ;  /* 0x000000ffff008224 */ /* 0x000fe200078e0009 */
[----:B--2---:R0:W2:Y:S04]  /*05a0*/  @!P0 LDG.E R2, desc[UR14][R6.64+0x18] ;  /* 0x0000180e06028981 */ /* 0x0040a8000c1e1900 */
[----:B----4-:R-:W-:Y:S01]  /*05b0*/  ISETP.GE.AND P0, PT, R11, R0, PT ;  /* 0x000000000b00720c */ /* 0x010fe20003f06270 */
[----:B------:R-:W-:-:S04]  /*05c0*/  UIADD3 UR4, UPT, UPT, UR4, 0x10, URZ ;  /* 0x0000001004047890 */ /* 0x000fc8000fffe0ff */
[----:B------:R-:W-:Y:S01]  /*05d0*/  UISETP.NE.AND UP0, UPT, UR4, URZ, UPT ;  /* 0x000000ff0400728c */ /* 0x000fe2000bf05270 */
[----:B------:R-:W-:-:S07]  /*05e0*/  IADD3 R8, P2, PT, R6, 0x40, RZ ;  /* 0x0000004006087810 */ /* 0x000fce0007f5e0ff */
[----:B--2---:R0:W5:Y:S01]  /*05f0*/  @!P0 LDG.E R2, desc[UR14][R6.64+0x1c] ;  /* 0x00001c0e06028981 */ /* 0x004162000c1e1900 */
[----:B------:R-:W-:Y:S01]  /*0600*/  IADD3 R4, P1, PT, R4, 0x40, RZ ;  /* 0x0000004004047810 */ /* 0x000fe20007f3e0ff */
[----:B------:R-:W-:Y:S02]  /*0610*/  IMAD.X R9, RZ, RZ, R7, P2 ;  /* 0x000000ffff097224 */ /* 0x000fe400010e0607 */
[----:B------:R-:W-:Y:S01]  /*0620*/  @!P0 IMAD.MOV.U32 R0, RZ, RZ, R11 ;  /* 0x000000ffff008224 */ /* 0x000fe200078e000b */
[----:B------:R-:W-:Y:S01]  /*0630*/  IADD3.X R5, PT, PT, RZ, R5, RZ, P1, !PT ;  /* 0x00000005ff057210 */ /* 0x000fe20000ffe4ff */
[----:B------:R-:W-:Y:S08]  /*0640*/  BRA.U UP0, `(.L_x_5) ;  /* 0xfffffff900dc7547 */ /* 0x000ff0000b83ffff */
.L_x_4:
[----:B------:R-:W-:-:S09]  /*0650*/  UISETP.NE.AND UP0, UPT, UR12, URZ, UPT ;  /* 0x000000ff0c00728c */ /* 0x000fd2000bf05270 */
[----:B------:R-:W-:Y:S05]  /*0660*/  BRA.U !UP0, `(.L_x_6) ;  /* 0x0000000508687547 */ /* 0x000fea000b800000 */
[----:B------:R-:W-:Y:S02]  /*0670*/  UISETP.GE.U32.AND UP0, UPT, UR12, 0x8, UPT ;  /* 0x000000080c00788c */ /* 0x000fe4000bf06070 */
[----:B------:R-:W-:-:S04]  /*0680*/  ULOP3.LUT UR6, UR5, 0x7, URZ, 0xc0, !UPT ;  /* 0x0000000705067892 */ /* 0x000fc8000f8ec0ff */
[----:B------:R-:W-:-:S03]  /*0690*/  UISETP.NE.AND UP1, UPT, UR6, URZ, UPT ;  /* 0x000000ff0600728c */ /* 0x000fc6000bf25270 */
[----:B------:R-:W-:Y:S08]  /*06a0*/  BRA.U !UP0, `(.L_x_7) ;  /* 0x0000000108947547 */ /* 0x000ff0000b800000 */
[----:B------:R-:W0:Y:S02]  /*06b0*/  LDC.64 R4, c[0x0][0x390] ;  /* 0x0000e400ff047b82 */ /* 0x000e240000000a00 */
[----:B0-----:R-:W-:-:S06]  /*06c0*/  IMAD.WIDE.U32 R6, R3, 0x4, R4 ;  /* 0x0000000403067825 */ /* 0x001fcc00078e0004 */
[----:B------:R-:W0:Y:S01]  /*06d0*/  LDC.64 R4, c[0x0][0x398] ;  /* 0x0000e600ff047b82 */ /* 0x000e220000000a00 */
[----:B------:R-:W2:Y:S04]  /*06e0*/  LDG.E R9, desc[UR14][R6.64] ;  /* 0x0000000e06097981 */ /* 0x000ea8000c1e1900 */
[----:B------:R-:W3:Y:S01]  /*06f0*/  LDG.E R11, desc[UR14][R6.64+0x4] ;  /* 0x0000040e060b7981 */ /* 0x000ee2000c1e1900 */
[----:B0-----:R-:W-:Y:S01]  /*0700*/  IMAD.WIDE.U32 R4, R3, 0x4, R4 ;  /* 0x0000000403047825 */ /* 0x001fe200078e0004 */
[----:B--2---:R-:W-:-:S13]  /*0710*/  ISETP.GE.AND P0, PT, R9, R0, PT ;  /* 0x000000000900720c */ /* 0x004fda0003f06270 */
[----:B-----5:R1:W2:Y:S01]  /*0720*/  @!P0 LDG.E R2, desc[UR14][R4.64] ;  /* 0x0000000e04028981 */ /* 0x0202a2000c1e1900 */
[----:B------:R-:W-:-:S03]  /*0730*/  @!P0 IMAD.MOV.U32 R0, RZ, RZ, R9 ;  /* 0x000000ffff008224 */ /* 0x000fc600078e0009 */
[----:B------:R-:W4:Y:S02]  /*0740*/  LDG.E R9, desc[UR14][R6.64+0x8] ;  /* 0x0000080e06097981 */ /* 0x000f24000c1e1900 */
[----:B---3--:R-:W-:-:S13]  /*0750*/  ISETP.GE.AND P0, PT, R11, R0, PT ;  /* 0x000000000b00720c */ /* 0x008fda0003f06270 */
[----:B--2---:R1:W2:Y:S01]  /*0760*/  @!P0 LDG.E R2, desc[UR14][R4.64+0x4] ;  /* 0x0000040e04028981 */ /* 0x0042a2000c1e1900 */
[----:B------:R-:W-:-:S03]  /*0770*/  @!P0 MOV R0, R11 ;  /* 0x0000000b00008202 */ /* 0x000fc60000000f00 */
[----:B------:R-:W3:Y:S01]  /*0780*/  LDG.E R11, desc[UR14][R6.64+0xc] ;  /* 0x00000c0e060b7981 */ /* 0x000ee2000c1e1900 */
        /* <DEDUP_REMOVED lines=17> */
[----:B------:R-:W-:Y:S01]  /*08a0*/  @!P0 IMAD.MOV.U32 R0, RZ, RZ, R9 ;  /* 0x000000ffff008224 */ /* 0x000fe200078e0009 */
[----:B--2---:R1:W2:Y:S04]  /*08b0*/  @!P0 LDG.E R2, desc[UR14][R4.64+0x18] ;  /* 0x0000180e04028981 */ /* 0x0042a8000c1e1900 */
[----:B---3--:R-:W-:Y:S02]  /*08c0*/  ISETP.GE.AND P0, PT, R11, R0, PT ;  /* 0x000000000b00720c */ /* 0x008fe40003f06270 */
[----:B------:R-:W-:-:S11]  /*08d0*/  IADD3 R3, PT, PT, R3, 0x8, RZ ;  /* 0x0000000803037810 */ /* 0x000fd60007ffe0ff */
[----:B--2---:R1:W5:Y:S01]  /*08e0*/  @!P0 LDG.E R2, desc[UR14][R4.64+0x1c] ;  /* 0x00001c0e04028981 */ /* 0x004362000c1e1900 */
[----:B------:R-:W-:-:S07]  /*08f0*/  @!P0 IMAD.MOV.U32 R0, RZ, RZ, R11 ;  /* 0x000000ffff008224 */ /* 0x000fce00078e000b */
.L_x_7:
[----:B------:R-:W-:Y:S05]  /*0900*/  BRA.U !UP1, `(.L_x_6) ;  /* 0x0000000109c07547 */ /* 0x000fea000b800000 */
[----:B------:R-:W-:Y:S02]  /*0910*/  UISETP.GE.U32.AND UP0, UPT, UR6, 0x4, UPT ;  /* 0x000000040600788c */ /* 0x000fe4000bf06070 */
[----:B------:R-:W-:-:S04]  /*0920*/  ULOP3.LUT UR4, UR5, 0x3, URZ, 0xc0, !UPT ;  /* 0x0000000305047892 */ /* 0x000fc8000f8ec0ff */
[----:B------:R-:W-:-:S03]  /*0930*/  UISETP.NE.AND UP1, UPT, UR4, URZ, UPT ;  /* 0x000000ff0400728c */ /* 0x000fc6000bf25270 */
[----:B------:R-:W-:Y:S08]  /*0940*/  BRA.U !UP0, `(.L_x_8) ;  /* 0x0000000108547547 */ /* 0x000ff0000b800000 */
[----:B-1----:R-:W1:Y:S08]  /*0950*/  LDC.64 R4, c[0x0][0x390] ;  /* 0x0000e400ff047b82 */ /* 0x002e700000000a00 */
[----:B0-----:R-:W0:Y:S01]  /*0960*/  LDC.64 R6, c[0x0][0x398] ;  /* 0x0000e600ff067b82 */ /* 0x001e220000000a00 */
[----:B-1----:R-:W-:-:S05]  /*0970*/  IMAD.WIDE.U32 R4, R3, 0x4, R4 ;  /* 0x0000000403047825 */ /* 0x002fca00078e0004 */
[----:B------:R-:W2:Y:S04]  /*0980*/  LDG.E R9, desc[UR14][R4.64] ;  /* 0x0000000e04097981 */ /* 0x000ea8000c1e1900 */
[----:B------:R-:W3:Y:S01]  /*0990*/  LDG.E R11, desc[UR14][R4.64+0x4] ;  /* 0x0000040e040b7981 */ /* 0x000ee2000c1e1900 */
[----:B0-----:R-:W-:Y:S01]  /*09a0*/  IMAD.WIDE.U32 R6, R3, 0x4, R6 ;  /* 0x0000000403067825 */ /* 0x001fe200078e0006 */
[----:B--2---:R-:W-:-:S13]  /*09b0*/  ISETP.GE.AND P0, PT, R9, R0, PT ;  /* 0x000000000900720c */ /* 0x004fda0003f06270 */
[----:B-----5:R2:W4:Y:S01]  /*09c0*/  @!P0 LDG.E R2, desc[UR14][R6.64] ;  /* 0x0000000e06028981 */ /* 0x020522000c1e1900 */
[----:B------:R-:W-:-:S03]  /*09d0*/  @!P0 IMAD.MOV.U32 R0, RZ, RZ, R9 ;  /* 0x000000ffff008224 */ /* 0x000fc600078e0009 */
[----:B------:R-:W2:Y:S02]  /*09e0*/  LDG.E R9, desc[UR14][R4.64+0x8] ;  /* 0x0000080e04097981 */ /* 0x000ea4000c1e1900 */
[----:B---3--:R-:W-:-:S13]  /*09f0*/  ISETP.GE.AND P0, PT, R11, R0, PT ;  /* 0x000000000b00720c */ /* 0x008fda0003f06270 */
[----:B----4-:R3:W4:Y:S01]  /*0a00*/  @!P0 LDG.E R2, desc[UR14][R6.64+0x4] ;  /* 0x0000040e06028981 */ /* 0x010722000c1e1900 */
[----:B------:R-:W-:-:S03]  /*0a10*/  @!P0 MOV R0, R11 ;  /* 0x0000000b00008202 */ /* 0x000fc60000000f00 */
[----:B------:R-:W3:Y:S01]  /*0a20*/  LDG.E R11, desc[UR14][R4.64+0xc] ;  /* 0x00000c0e040b7981 */ /* 0x000ee2000c1e1900 */
[----:B--2---:R-:W-:-:S13]  /*0a30*/  ISETP.GE.AND P0, PT, R9, R0, PT ;  /* 0x000000000900720c */ /* 0x004fda0003f06270 */
[----:B------:R-:W-:Y:S01]  /*0a40*/  @!P0 IMAD.MOV.U32 R0, RZ, RZ, R9 ;  /* 0x000000ffff008224 */ /* 0x000fe200078e0009 */
[----:B----4-:R2:W4:Y:S04]  /*0a50*/  @!P0 LDG.E R2, desc[UR14][R6.64+0x8] ;  /* 0x0000080e06028981 */ /* 0x010528000c1e1900 */
[----:B---3--:R-:W-:-:S13]  /*0a60*/  ISETP.GE.AND P0, PT, R11, R0, PT ;  /* 0x000000000b00720c */ /* 0x008fda0003f06270 */
[----:B----4-:R2:W5:Y:S01]  /*0a70*/  @!P0 LDG.E R2, desc[UR14][R6.64+0xc] ;  /* 0x00000c0e06028981 */ /* 0x010562000c1e1900 */
[----:B------:R-:W-:Y:S01]  /*0a80*/  VIADD R3, R3, 0x4 ;  /* 0x0000000403037836 */ /* 0x000fe20000000000 */
[----:B------:R-:W-:-:S07]  /*0a90*/  @!P0 MOV R0, R11 ;  /* 0x0000000b00008202 */ /* 0x000fce0000000f00 */
.L_x_8:
[----:B------:R-:W-:Y:S05]  /*0aa0*/  BRA.U !UP1, `(.L_x_6) ;  /* 0x0000000109587547 */ /* 0x000fea000b800000 */
[----:B-1----:R-:W1:Y:S01]  /*0ab0*/  LDC.64 R4, c[0x0][0x398] ;  /* 0x0000e600ff047b82 */ /* 0x002e620000000a00 */
[----:B------:R-:W-:-:S07]  /*0ac0*/  UIADD3 UR4, UPT, UPT, -UR4, URZ, URZ ;  /* 0x000000ff04047290 */ /* 0x000fce000fffe1ff */
[----:B0-2---:R-:W0:Y:S01]  /*0ad0*/  LDC.64 R6, c[0x0][0x390] ;  /* 0x0000e400ff067b82 */ /* 0x005e220000000a00 */
[----:B-1----:R-:W-:-:S04]  /*0ae0*/  IMAD.WIDE.U32 R4, R3, 0x4, R4 ;  /* 0x0000000403047825 */ /* 0x002fc800078e0004 */
[----:B------:R-:W-:Y:S02]  /*0af0*/  IMAD.MOV.U32 R8, RZ, RZ, R5 ;  /* 0x000000ffff087224 */ /* 0x000fe400078e0005 */
[----:B0-----:R-:W-:-:S04]  /*0b00*/  IMAD.WIDE.U32 R6, R3, 0x4, R6 ;  /* 0x0000000403067825 */ /* 0x001fc800078e0006 */
[----:B------:R-:W-:-:S07]  /*0b10*/  IMAD.MOV.U32 R3, RZ, RZ, R4 ;  /* 0x000000ffff037224 */ /* 0x000fce00078e0004 */
.L_x_9:
[----:B------:R-:W-:Y:S01]  /*0b20*/  MOV R4, R6 ;  /* 0x0000000600047202 */ /* 0x000fe20000000f00 */
[----:B------:R-:W-:-:S05]  /*0b30*/  IMAD.MOV.U32 R5, RZ, RZ, R7 ;  /* 0x000000ffff057224 */ /* 0x000fca00078e0007 */
[----:B------:R-:W2:Y:S01]  /*0b40*/  LDG.E R9, desc[UR14][R4.64] ;  /* 0x0000000e04097981 */ /* 0x000ea2000c1e1900 */
[----:B------:R-:W-:Y:S01]  /*0b50*/  UIADD3 UR4, UPT, UPT, UR4, 0x1, URZ ;  /* 0x0000000104047890 */ /* 0x000fe2000fffe0ff */
[----:B--2---:R-:W-:-:S13]  /*0b60*/  ISETP.GE.AND P0, PT, R9, R0, PT ;  /* 0x000000000900720c */ /* 0x004fda0003f06270 */
[----:B------:R-:W-:Y:S01]  /*0b70*/  @!P0 IMAD.MOV.U32 R4, RZ, RZ, R3 ;  /* 0x000000ffff048224 */ /* 0x000fe200078e0003 */
[----:B------:R-:W-:-:S05]  /*0b80*/  @!P0 MOV R5, R8 ;  /* 0x0000000800058202 */ /* 0x000fca0000000f00 */
[----:B-----5:R3:W5:Y:S01]  /*0b90*/  @!P0 LDG.E R2, desc[UR14][R4.64] ;  /* 0x0000000e04028981 */ /* 0x020762000c1e1900 */
[----:B------:R-:W-:Y:S01]  /*0ba0*/  UISETP.NE.AND UP0, UPT, UR4, URZ, UPT ;  /* 0x000000ff0400728c */ /* 0x000fe2000bf05270 */
[----:B------:R-:W-:Y:S01]  /*0bb0*/  IADD3 R6, P2, PT, R6, 0x4, RZ ;  /* 0x0000000406067810 */ /* 0x000fe20007f5e0ff */
[----:B------:R-:W-:Y:S01]  /*0bc0*/  @!P0 IMAD.MOV.U32 R0, RZ, RZ, R9 ;  /* 0x000000ffff008224 */ /* 0x000fe200078e0009 */
[----:B------:R-:W-:-:S03]  /*0bd0*/  IADD3 R3, P1, PT, R3, 0x4, RZ ;  /* 0x0000000403037810 */ /* 0x000fc60007f3e0ff */
[----:B------:R-:W-:Y:S01]  /*0be0*/  IMAD.X R7, RZ, RZ, R7, P2 ;  /* 0x000000ffff077224 */ /* 0x000fe200010e0607 */
[----:B------:R-:W-:Y:S02]  /*0bf0*/  IADD3.X R8, PT, PT, RZ, R8, RZ, P1, !PT ;  /* 0x00000008ff087210 */ /* 0x000fe40000ffe4ff */
[----:B---3--:R-:W-:Y:S07]  /*0c00*/  BRA.U UP0, `(.L_x_9) ;  /* 0xfffffffd00c47547 */ /* 0x008fee000b83ffff */
.L_x_6:
[----:B------:R-:W3:Y:S01]  /*0c10*/  LDC.64 R8, c[0x0][0x3a0] ;  /* 0x0000e800ff087b82 */ /* 0x000ee20000000a00 */
[----:B------:R-:W-:-:S07]  /*0c20*/  IMAD.MOV.U32 R3, RZ, RZ, 0x1 ;  /* 0x00000001ff037424 */ /* 0x000fce00078e00ff */
[----:B-1----:R-:W1:Y:S08]  /*0c30*/  LDC.64 R4, c[0x0][0x380] ;  /* 0x0000e000ff047b82 */ /* 0x002e700000000a00 */
[----:B0-2---:R-:W0:Y:S01]  /*0c40*/  LDC.64 R6, c[0x0][0x388] ;  /* 0x0000e200ff067b82 */ /* 0x005e220000000a00 */
[----:B---3-5:R-:W-:Y:S01]  /*0c50*/  IMAD.WIDE R8, R2, 0x4, R8 ;  /* 0x0000000402087825 */ /* 0x028fe200078e0208 */
[----:B-1----:R-:W-:Y:S04]  /*0c60*/  STG.E desc[UR14][R4.64], R0 ;  /* 0x0000000004007986 */ /* 0x002fe8000c10190e */
[----:B0-----:R-:W-:Y:S04]  /*0c70*/  STG.E desc[UR14][R6.64], R2 ;  /* 0x0000000206007986 */ /* 0x001fe8000c10190e */
[----:B------:R-:W-:Y:S01]  /*0c80*/  STG.E desc[UR14][R8.64], R3 ;  /* 0x0000000308007986 */ /* 0x000fe2000c10190e */
[----:B------:R-:W-:Y:S05]  /*0c90*/  EXIT ;  /* 0x000000000000794d */ /* 0x000fea0003800000 */
.L_x_10:
        /* <DEDUP_REMOVED lines=14> */
.L_x_22:


//--------------------- .text._Z12FindLocalMiniPiS_S_S_ --------------------------
	.section	.text._Z12FindLocalMiniPiS_S_S_,"ax",@progbits
	.align	128
        .global         _Z12FindLocalMiniPiS_S_S_
        .type           _Z12FindLocalMiniPiS_S_S_,@function
        .size           _Z12FindLocalMiniPiS_S_S_,(.L_x_23 - _Z12FindLocalMiniPiS_S_S_)
        .other          _Z12FindLocalMiniPiS_S_S_,@"STO_CUDA_ENTRY STV_DEFAULT"
_Z12FindLocalMiniPiS_S_S_:
.text._Z12FindLocalMiniPiS_S_S_:
[----:B------:R-:W-:Y:S01]  /*0000*/  LDC R1, c[0x0][0x37c] ;  /* 0x0000df00ff017b82 */ /* 0x000fe20000000800 */
[----:B------:R-:W0:Y:S01]  /*0010*/  S2R R0, SR_CTAID.X ;  /* 0x0000000000007919 */ /* 0x000e220000002500 */
[----:B------:R-:W1:Y:S01]  /*0020*/  LDCU UR4, c[0x0][0x360] ;  /* 0x00006c00ff0477ac */ /* 0x000e620008000800 */
[----:B------:R-:W-:Y:S01]  /*0030*/  BSSY.RECONVERGENT B0, `(.L_x_11) ;  /* 0x0000020000007945 */ /* 0x000fe20003800200 */
[----:B------:R-:W-:Y:S01]  /*0040*/  IMAD.MOV.U32 R10, RZ, RZ, -0x1 ;  /* 0xffffffffff0a7424 */ /* 0x000fe200078e00ff */
[----:B------:R-:W0:Y:S01]  /*0050*/  S2R R13, SR_TID.X ;  /* 0x00000000000d7919 */ /* 0x000e220000002100 */
[----:B------:R-:W2:Y:S01]  /*0060*/  LDCU UR5, c[0x0][0x380] ;  /* 0x00007000ff0577ac */ /* 0x000ea20008000800 */
[----:B------:R-:W-:Y:S01]  /*0070*/  IMAD.MOV.U32 R11, RZ, RZ, 0xf4240 ;  /* 0x000f4240ff0b7424 */ /* 0x000fe200078e00ff */
[----:B------:R-:W3:Y:S01]  /*0080*/  LDCU.64 UR8, c[0x0][0x358] ;  /* 0x00006b00ff0877ac */ /* 0x000ee20008000a00 */
[----:B------:R-:W4:Y:S01]  /*0090*/  LDCU UR6, c[0x0][0x380] ;  /* 0x00007000ff0677ac */ /* 0x000f220008000800 */
[----:B-1----:R-:W-:-:S02]  /*00a0*/  IMAD.U32 R8, RZ, RZ, UR4 ;  /* 0x00000004ff087e24 */ /* 0x002fc4000f8e00ff */
[----:B0-----:R-:W-:-:S05]  /*00b0*/  IMAD R2, R0, UR4, R13 ;  /* 0x0000000400027c24 */ /* 0x001fca000f8e020d */
[----:B--2---:R-:W-:-:S13]  /*00c0*/  ISETP.GE.AND P0, PT, R2, UR5, PT ;  /* 0x0000000502007c0c */ /* 0x004fda000bf06270 */
[----:B---34-:R-:W-:Y:S05]  /*00d0*/  @P0 BRA `(.L_x_12) ;  /* 0x0000000000540947 */ /* 0x018fea0003800000 */
[----:B------:R-:W0:Y:S01]  /*00e0*/  LDC.64 R4, c[0x0][0x388] ;  /* 0x0000e200ff047b82 */ /* 0x000e220000000a00 */
[----:B------:R-:W1:Y:S01]  /*00f0*/  LDCU UR4, c[0x0][0x370] ;  /* 0x00006e00ff0477ac */ /* 0x000e620008000800 */
[----:B------:R-:W-:Y:S01]  /*0100*/  IMAD.MOV.U32 R9, RZ, RZ, R2 ;  /* 0x000000ffff097224 */ /* 0x000fe200078e0002 */
[----:B------:R-:W-:Y:S01]  /*0110*/  MOV R10, 0xffffffff ;  /* 0xffffffff000a7802 */ /* 0x000fe20000000f00 */
[----:B------:R-:W-:-:S04]  /*0120*/  IMAD.MOV.U32 R11, RZ, RZ, 0xf4240 ;  /* 0x000f4240ff0b7424 */ /* 0x000fc800078e00ff */
[----:B------:R-:W2:Y:S01]  /*0130*/  LDC.64 R6, c[0x0][0x390] ;  /* 0x0000e400ff067b82 */ /* 0x000ea20000000a00 */
[----:B-1----:R-:W-:-:S07]  /*0140*/  IMAD R12, R8, UR4, RZ ;  /* 0x00000004080c7c24 */ /* 0x002fce000f8e02ff */
.L_x_15:
[----:B0-----:R-:W-:-:S06]  /*0150*/  IMAD.WIDE R2, R9, 0x4, R4 ;  /* 0x0000000409027825 */ /* 0x001fcc00078e0204 */
[----:B------:R-:W3:Y:S01]  /*0160*/  LDG.E R2, desc[UR8][R2.64] ;  /* 0x0000000802027981 */ /* 0x000ee2000c1e1900 */
[----:B------:R-:W-:Y:S01]  /*0170*/  BSSY.RECONVERGENT B1, `(.L_x_13) ;  /* 0x0000008000017945 */ /* 0x000fe20003800200 */
[----:B---3--:R-:W-:-:S13]  /*0180*/  ISETP.NE.AND P0, PT, R2, RZ, PT ;  /* 0x000000ff0200720c */ /* 0x008fda0003f05270 */
[----:B------:R-:W-:Y:S05]  /*0190*/  @P0 BRA `(.L_x_14) ;  /* 0x0000000000140947 */ /* 0x000fea0003800000 */
[----:B--2---:R-:W-:-:S06]  /*01a0*/  IMAD.WIDE R2, R9, 0x4, R6 ;  /* 0x0000000409027825 */ /* 0x004fcc00078e0206 */
[----:B------:R-:W2:Y:S02]  /*01b0*/  LDG.E R2, desc[UR8][R2.64] ;  /* 0x0000000802027981 */ /* 0x000ea4000c1e1900 */
[----:B--2---:R-:W-:Y:S02]  /*01c0*/  ISETP.GE.AND P0, PT, R2, R11, PT ;  /* 0x0000000b0200720c */ /* 0x004fe40003f06270 */
[----:B------:R-:W-:Y:S02]  /*01d0*/  VIMNMX R11, PT, PT, R11, R2, PT ;  /* 0x000000020b0b7248 */ /* 0x000fe40003fe0100 */
[----:B------:R-:W-:-:S09]  /*01e0*/  SEL R10, R9, R10, !P0 ;  /* 0x0000000a090a7207 */ /* 0x000fd20004000000 */
.L_x_14:
[----:B------:R-:W-:Y:S05]  /*01f0*/  BSYNC.RECONVERGENT B1 ;  /* 0x0000000000017941 */ /* 0x000fea0003800200 */
.L_x_13:
[----:B------:R-:W-:-:S05]  /*0200*/  IMAD.IADD R9, R12, 0x1, R9 ;  /* 0x000000010c097824 */ /* 0x000fca00078e0209 */
[----:B------:R-:W-:-:S13]  /*0210*/  ISETP.GE.AND P0, PT, R9, UR6, PT ;  /* 0x0000000609007c0c */ /* 0x000fda000bf06270 */
[----:B------:R-:W-:Y:S05]  /*0220*/  @!P0 BRA `(.L_x_15) ;  /* 0xfffffffc00c88947 */ /* 0x000fea000383ffff */
.L_x_12:
[----:B------:R-:W-:Y:S05]  /*0230*/  BSYNC.RECONVERGENT B0 ;  /* 0x0000000000007941 */ /* 0x000fea0003800200 */
.L_x_11:
[----:B------:R-:W0:Y:S01]  /*0240*/  S2UR UR6, SR_CgaCtaId ;  /* 0x00000000000679c3 */ /* 0x000e220000008800 */
[----:B------:R-:W-:Y:S01]  /*0250*/  UMOV UR4, 0x400 ;  /* 0x0000040000047882 */ /* 0x000fe20000000000 */
[----:B------:R-:W-:Y:S01]  /*0260*/  ISETP.GE.U32.AND P0, PT, R8, 0x2, PT ;  /* 0x000000020800780c */ /* 0x000fe20003f06070 */
[----:B------:R-:W-:Y:S02]  /*0270*/  UIADD3 UR5, UPT, UPT, UR4, 0x1000, URZ ;  /* 0x0000100004057890 */ /* 0x000fe4000fffe0ff */
[----:B0-----:R-:W-:Y:S02]  /*0280*/  ULEA UR4, UR6, UR4, 0x18 ;  /* 0x0000000406047291 */ /* 0x001fe4000f8ec0ff */
[----:B------:R-:W-:-:S04]  /*0290*/  ULEA UR5, UR6, UR5, 0x18 ;  /* 0x0000000506057291 */ /* 0x000fc8000f8ec0ff */
[C---:B------:R-:W-:Y:S02]  /*02a0*/  LEA R2, R13.reuse, UR4, 0x2 ;  /* 0x000000040d027c11 */ /* 0x040fe4000f8e10ff */
[----:B------:R-:W-:-:S03]  /*02b0*/  LEA R3, R13, UR5, 0x2 ;  /* 0x000000050d037c11 */ /* 0x000fc6000f8e10ff */
[----:B------:R0:W-:Y:S04]  /*02c0*/  STS [R2], R11 ;  /* 0x0000000b02007388 */ /* 0x0001e80000000800 */
[----:B------:R0:W-:Y:S01]  /*02d0*/  STS [R3], R10 ;  /* 0x0000000a03007388 */ /* 0x0001e20000000800 */
[----:B------:R-:W-:Y:S06]  /*02e0*/  BAR.SYNC.DEFER_BLOCKING 0x0 ;  /* 0x0000000000007b1d */ /* 0x000fec0000010000 */
[----:B------:R-:W-:Y:S05]  /*02f0*/  @!P0 BRA `(.L_x_16) ;  /* 0x0000000000448947 */ /* 0x000fea0003800000 */
.L_x_19:
[--C-:B--2---:R-:W-:Y:S01]  /*0300*/  IMAD.MOV.U32 R7, RZ, RZ, R8.reuse ;  /* 0x000000ffff077224 */ /* 0x104fe200078e0008 */
[----:B------:R-:W-:Y:S01]  /*0310*/  SHF.R.U32.HI R8, RZ, 0x1, R8 ;  /* 0x00000001ff087819 */ /* 0x000fe20000011608 */
[----:B------:R-:W-:Y:S03]  /*0320*/  BSSY.RECONVERGENT B0, `(.L_x_17) ;  /* 0x000000b000007945 */ /* 0x000fe60003800200 */
[----:B------:R-:W-:-:S13]  /*0330*/  ISETP.GE.U32.AND P0, PT, R13, R8, PT ;  /* 0x000000080d00720c */ /* 0x000fda0003f06070 */
[----:B-1----:R-:W-:Y:S05]  /*0340*/  @P0 BRA `(.L_x_18) ;  /* 0x0000000000200947 */ /* 0x002fea0003800000 */
[----:B------:R-:W-:Y:S01]  /*0350*/  LEA R4, R8, R2, 0x2 ;  /* 0x0000000208047211 */ /* 0x000fe200078e10ff */
[----:B------:R-:W-:Y:S05]  /*0360*/  LDS R5, [R2] ;  /* 0x0000000002057984 */ /* 0x000fea0000000800 */
[----:B------:R-:W1:Y:S02]  /*0370*/  LDS R4, [R4] ;  /* 0x0000000004047984 */ /* 0x000e640000000800 */
[----:B-1----:R-:W-:-:S13]  /*0380*/  ISETP.GE.AND P0, PT, R4, R5, PT ;  /* 0x000000050400720c */ /* 0x002fda0003f06270 */
[----:B------:R-:W-:Y:S01]  /*0390*/  @!P0 IMAD R5, R8, 0x4, R3 ;  /* 0x0000000408058824 */ /* 0x000fe200078e0203 */
[----:B------:R-:W-:Y:S04]  /*03a0*/  @!P0 STS [R2], R4 ;  /* 0x0000000402008388 */ /* 0x000fe80000000800 */
[----:B------:R-:W1:Y:S04]  /*03b0*/  @!P0 LDS R6, [R5] ;  /* 0x0000000005068984 */ /* 0x000e680000000800 */
[----:B-1----:R1:W-:Y:S02]  /*03c0*/  @!P0 STS [R3], R6 ;  /* 0x0000000603008388 */ /* 0x0023e40000000800 */
.L_x_18:
[----:B------:R-:W-:Y:S05]  /*03d0*/  BSYNC.RECONVERGENT B0 ;  /* 0x0000000000007941 */ /* 0x000fea0003800200 */
.L_x_17:
[----:B------:R-:W-:Y:S01]  /*03e0*/  BAR.SYNC.DEFER_BLOCKING 0x0 ;  /* 0x0000000000007b1d */ /* 0x000fe20000010000 */
[----:B------:R-:W-:-:S13]  /*03f0*/  ISETP.GT.U32.AND P0, PT, R7, 0x3, PT ;  /* 0x000000030700780c */ /* 0x000fda0003f04070 */
[----:B------:R-:W-:Y:S05]  /*0400*/  @P0 BRA `(.L_x_19) ;  /* 0xfffffffc00bc0947 */ /* 0x000fea000383ffff */
.L_x_16:
[----:B------:R-:W-:-:S13]  /*0410*/  ISETP.NE.AND P0, PT, R13, RZ, PT ;  /* 0x000000ff0d00720c */ /* 0x000fda0003f05270 */
[----:B------:R-:W-:Y:S05]  /*0420*/  @P0 EXIT ;  /* 0x000000000000094d */ /* 0x000fea0003800000 */
[----:B------:R-:W3:Y:S01]  /*0430*/  S2UR UR5, SR_CgaCtaId ;  /* 0x00000000000579c3 */ /* 0x000ee20000008800 */
[----:B------:R-:W-:-:S07]  /*0440*/  UMOV UR4, 0x400 ;  /* 0x0000040000047882 */ /* 0x000fce0000000000 */
[----:B01----:R-:W0:Y:S08]  /*0450*/  LDC.64 R2, c[0x0][0x398] ;  /* 0x0000e600ff027b82 */ /* 0x003e300000000a00 */
[----:B------:R-:W1:Y:S01]  /*0460*/  LDC.64 R4, c[0x0][0x3a0] ;  /* 0x0000e800ff047b82 */ /* 0x000e620000000a00 */
[----:B---3--:R-:W-:Y:S01]  /*0470*/  ULEA UR4, UR5, UR4, 0x18 ;  /* 0x0000000405047291 */ /* 0x008fe2000f8ec0ff */
[----:B0-----:R-:W-:-:S08]  /*0480*/  IMAD.WIDE.U32 R2, R0, 0x4, R2 ;  /* 0x0000000400027825 */ /* 0x001fd000078e0002 */
[----:B--2---:R-:W0:Y:S04]  /*0490*/  LDS R7, [UR4] ;  /* 0x00000004ff077984 */ /* 0x004e280008000800 */
[----:B------:R-:W2:Y:S01]  /*04a0*/  LDS R9, [UR4+0x1000] ;  /* 0x00100004ff097984 */ /* 0x000ea20008000800 */
[----:B-1----:R-:W-:-:S03]  /*04b0*/  IMAD.WIDE.U32 R4, R0, 0x4, R4 ;  /* 0x0000000400047825 */ /* 0x002fc600078e0004 */
[----:B0-----:R-:W-:Y:S04]  /*04c0*/  STG.E desc[UR8][R2.64], R7 ;  /* 0x0000000702007986 */ /* 0x001fe8000c101908 */
[----:B--2---:R-:W-:Y:S01]  /*04d0*/  STG.E desc[UR8][R4.64], R9 ;  /* 0x0000000904007986 */ /* 0x004fe2000c101908 */
[----:B------:R-:W-:Y:S05]  /*04e0*/  EXIT ;  /* 0x000000000000794d */ /* 0x000fea0003800000 */
.L_x_20:
        /* <DEDUP_REMOVED lines=9> */
.L_x_23:


//--------------------- .nv.shared.reserved.0     --------------------------
	.section	.nv.shared.reserved.0,"aw",@nobits
	.weak		__nv_reservedSMEM_offset_0_alias
	.size		__nv_reservedSMEM_offset_0_alias, 0, 64
	.other		__nv_reservedSMEM_offset_0_alias,@"STO_CUDA_RESERVED_SHARED STV_DEFAULT"
__nv_reservedSMEM_offset_0_alias:
	.zero		0
	.zero		64


//--------------------- .nv.shared._Z12FindLocalMiniPiS_S_S_ --------------------------
	.section	.nv.shared._Z12FindLocalMiniPiS_S_S_,"aw",@nobits
	.sectionflags	@""
	.align	4
.nv.shared._Z12FindLocalMiniPiS_S_S_:
	.zero		9216


//--------------------- .nv.constant0._Z10UpdatePathiPiS_S_S_S_S_ --------------------------
	.section	.nv.constant0._Z10UpdatePathiPiS_S_S_S_S_,"a",@progbits
	.sectionflags	@""
	.align	4
.nv.constant0._Z10UpdatePathiPiS_S_S_S_S_:
	.zero		952


//--------------------- .nv.constant0._Z15UpdateGlobalMinPiS_S_S_S_ --------------------------
	.section	.nv.constant0._Z15UpdateGlobalMinPiS_S_S_S_,"a",@progbits
	.sectionflags	@""
	.align	4
.nv.constant0._Z15UpdateGlobalMinPiS_S_S_S_:
	.zero		936


//--------------------- .nv.constant0._Z12FindLocalMiniPiS_S_S_ --------------------------
	.section	.nv.constant0._Z12FindLocalMiniPiS_S_S_,"a",@progbits
	.sectionflags	@""
	.align	4
.nv.constant0._Z12FindLocalMiniPiS_S_S_:
	.zero		936


//--------------------- SYMBOLS --------------------------

	.type		.nv.reservedSmem.offset0,@object
	.size		.nv.reservedSmem.offset0,0x4
	.type		.nv.reservedSmem.cap,@object
	.size		.nv.reservedSmem.cap,0x4
